//
// Generated by NVIDIA NVVM Compiler
//
// Compiler Build ID: CL-36424714
// Cuda compilation tools, release 13.0, V13.0.88
// Based on NVVM 20.0.0
//

.version 9.0
.target sm_100
.address_size 64

	// .globl	_Z11kernel_initP17curandStateXORWOWS0_i
.global .align 4 .b8 precalc_xorwow_matrix[102400];
.global .align 4 .b8 precalc_xorwow_offset_matrix[102400];
.global .align 4 .b8 mrg32k3aM1[2304];
.global .align 4 .b8 mrg32k3aM2[2304];
.global .align 4 .b8 mrg32k3aM1SubSeq[2016];
.global .align 4 .b8 mrg32k3aM2SubSeq[2016];
.global .align 4 .b8 mrg32k3aM1Seq[2304];
.global .align 4 .b8 mrg32k3aM2Seq[2304];
.const .align 8 .b8 __cr_lgamma_table[72];

.visible .entry _Z11kernel_initP17curandStateXORWOWS0_i(
	.param .u64 .ptr .align 1 _Z11kernel_initP17curandStateXORWOWS0_i_param_0,
	.param .u64 .ptr .align 1 _Z11kernel_initP17curandStateXORWOWS0_i_param_1,
	.param .u32 _Z11kernel_initP17curandStateXORWOWS0_i_param_2
)
{
	.reg .pred 	%p<92>;
	.reg .b32 	%r<1617>;
	.reg .b64 	%rd<59>;

	ld.param.u64 	%rd28, [_Z11kernel_initP17curandStateXORWOWS0_i_param_0];
	ld.param.u64 	%rd26, [_Z11kernel_initP17curandStateXORWOWS0_i_param_1];
	ld.param.u32 	%r727, [_Z11kernel_initP17curandStateXORWOWS0_i_param_2];
	cvta.to.global.u64 	%rd29, %rd28;
	mov.u32 	%r728, %ctaid.x;
	mov.u32 	%r729, %ntid.x;
	mov.u32 	%r730, %tid.x;
	mad.lo.s32 	%r731, %r728, %r729, %r730;
	// begin inline asm
	mov.u64 	%rd27, %clock64;
	// end inline asm
	cvt.s64.s32 	%rd57, %r731;
	shl.b32 	%r732, %r727, 1;
	cvt.s64.s32 	%rd2, %r732;
	mul.wide.s32 	%rd30, %r731, 48;
	add.s64 	%rd3, %rd29, %rd30;
	cvt.u32.u64 	%r733, %rd27;
	xor.b32  	%r734, %r733, -1429050551;
	mul.lo.s32 	%r735, %r734, 1099087573;
	{ .reg .b32 tmp; mov.b64 {tmp, %r736}, %rd27; }
	xor.b32  	%r737, %r736, -136515619;
	mul.lo.s32 	%r738, %r737, -1703105765;
	add.s32 	%r739, %r735, %r738;
	add.s32 	%r1, %r739, 6615241;
	add.s32 	%r740, %r735, 123456789;
	st.global.v2.u32 	[%rd3], {%r1, %r740};
	xor.b32  	%r741, %r735, 362436069;
	add.s32 	%r742, %r738, 521288629;
	st.global.v2.u32 	[%rd3+8], {%r741, %r742};
	xor.b32  	%r743, %r738, 88675123;
	add.s32 	%r744, %r735, 5783321;
	st.global.v2.u32 	[%rd3+16], {%r743, %r744};
	setp.eq.s32 	%p1, %r731, 0;
	@%p1 bra 	$L__BB0_42;
	mov.b32 	%r1241, 0;
	mov.u64 	%rd55, %rd57;
$L__BB0_2:
	and.b64  	%rd5, %rd55, 3;
	setp.eq.s64 	%p2, %rd5, 0;
	@%p2 bra 	$L__BB0_41;
	mul.wide.u32 	%rd31, %r1241, 3200;
	mov.u64 	%rd32, precalc_xorwow_matrix;
	add.s64 	%rd6, %rd32, %rd31;
	cvt.u32.u64 	%r3, %rd5;
	mov.b32 	%r1242, 0;
$L__BB0_4:
	mov.b32 	%r1255, 0;
	mov.u32 	%r1256, %r1255;
	mov.u32 	%r1257, %r1255;
	mov.u32 	%r1258, %r1255;
	mov.u32 	%r1259, %r1255;
	mov.u32 	%r1248, %r1255;
$L__BB0_5:
	mul.wide.u32 	%rd33, %r1248, 4;
	add.s64 	%rd34, %rd3, %rd33;
	ld.global.u32 	%r11, [%rd34+4];
	shl.b32 	%r12, %r1248, 5;
	mov.b32 	%r1254, 0;
$L__BB0_6:
	.pragma "nounroll";
	shr.u32 	%r749, %r11, %r1254;
	and.b32  	%r750, %r749, 1;
	setp.eq.b32 	%p3, %r750, 1;
	not.pred 	%p4, %p3;
	add.s32 	%r751, %r12, %r1254;
	mul.lo.s32 	%r752, %r751, 5;
	mul.wide.u32 	%rd35, %r752, 4;
	add.s64 	%rd7, %rd6, %rd35;
	@%p4 bra 	$L__BB0_8;
	ld.global.u32 	%r753, [%rd7];
	xor.b32  	%r1259, %r1259, %r753;
	ld.global.u32 	%r754, [%rd7+4];
	xor.b32  	%r1258, %r1258, %r754;
	ld.global.u32 	%r755, [%rd7+8];
	xor.b32  	%r1257, %r1257, %r755;
	ld.global.u32 	%r756, [%rd7+12];
	xor.b32  	%r1256, %r1256, %r756;
	ld.global.u32 	%r757, [%rd7+16];
	xor.b32  	%r1255, %r1255, %r757;
$L__BB0_8:
	and.b32  	%r759, %r749, 2;
	setp.eq.s32 	%p5, %r759, 0;
	@%p5 bra 	$L__BB0_10;
	ld.global.u32 	%r760, [%rd7+20];
	xor.b32  	%r1259, %r1259, %r760;
	ld.global.u32 	%r761, [%rd7+24];
	xor.b32  	%r1258, %r1258, %r761;
	ld.global.u32 	%r762, [%rd7+28];
	xor.b32  	%r1257, %r1257, %r762;
	ld.global.u32 	%r763, [%rd7+32];
	xor.b32  	%r1256, %r1256, %r763;
	ld.global.u32 	%r764, [%rd7+36];
	xor.b32  	%r1255, %r1255, %r764;
$L__BB0_10:
	and.b32  	%r766, %r749, 4;
	setp.eq.s32 	%p6, %r766, 0;
	@%p6 bra 	$L__BB0_12;
	ld.global.u32 	%r767, [%rd7+40];
	xor.b32  	%r1259, %r1259, %r767;
	ld.global.u32 	%r768, [%rd7+44];
	xor.b32  	%r1258, %r1258, %r768;
	ld.global.u32 	%r769, [%rd7+48];
	xor.b32  	%r1257, %r1257, %r769;
	ld.global.u32 	%r770, [%rd7+52];
	xor.b32  	%r1256, %r1256, %r770;
	ld.global.u32 	%r771, [%rd7+56];
	xor.b32  	%r1255, %r1255, %r771;
$L__BB0_12:
	and.b32  	%r773, %r749, 8;
	setp.eq.s32 	%p7, %r773, 0;
	@%p7 bra 	$L__BB0_14;
	ld.global.u32 	%r774, [%rd7+60];
	xor.b32  	%r1259, %r1259, %r774;
	ld.global.u32 	%r775, [%rd7+64];
	xor.b32  	%r1258, %r1258, %r775;
	ld.global.u32 	%r776, [%rd7+68];
	xor.b32  	%r1257, %r1257, %r776;
	ld.global.u32 	%r777, [%rd7+72];
	xor.b32  	%r1256, %r1256, %r777;
	ld.global.u32 	%r778, [%rd7+76];
	xor.b32  	%r1255, %r1255, %r778;
$L__BB0_14:
	and.b32  	%r780, %r749, 16;
	setp.eq.s32 	%p8, %r780, 0;
	@%p8 bra 	$L__BB0_16;
	ld.global.u32 	%r781, [%rd7+80];
	xor.b32  	%r1259, %r1259, %r781;
	ld.global.u32 	%r782, [%rd7+84];
	xor.b32  	%r1258, %r1258, %r782;
	ld.global.u32 	%r783, [%rd7+88];
	xor.b32  	%r1257, %r1257, %r783;
	ld.global.u32 	%r784, [%rd7+92];
	xor.b32  	%r1256, %r1256, %r784;
	ld.global.u32 	%r785, [%rd7+96];
	xor.b32  	%r1255, %r1255, %r785;
$L__BB0_16:
	and.b32  	%r787, %r749, 32;
	setp.eq.s32 	%p9, %r787, 0;
	@%p9 bra 	$L__BB0_18;
	ld.global.u32 	%r788, [%rd7+100];
	xor.b32  	%r1259, %r1259, %r788;
	ld.global.u32 	%r789, [%rd7+104];
	xor.b32  	%r1258, %r1258, %r789;
	ld.global.u32 	%r790, [%rd7+108];
	xor.b32  	%r1257, %r1257, %r790;
	ld.global.u32 	%r791, [%rd7+112];
	xor.b32  	%r1256, %r1256, %r791;
	ld.global.u32 	%r792, [%rd7+116];
	xor.b32  	%r1255, %r1255, %r792;
$L__BB0_18:
	and.b32  	%r794, %r749, 64;
	setp.eq.s32 	%p10, %r794, 0;
	@%p10 bra 	$L__BB0_20;
	ld.global.u32 	%r795, [%rd7+120];
	xor.b32  	%r1259, %r1259, %r795;
	ld.global.u32 	%r796, [%rd7+124];
	xor.b32  	%r1258, %r1258, %r796;
	ld.global.u32 	%r797, [%rd7+128];
	xor.b32  	%r1257, %r1257, %r797;
	ld.global.u32 	%r798, [%rd7+132];
	xor.b32  	%r1256, %r1256, %r798;
	ld.global.u32 	%r799, [%rd7+136];
	xor.b32  	%r1255, %r1255, %r799;
$L__BB0_20:
	and.b32  	%r801, %r749, 128;
	setp.eq.s32 	%p11, %r801, 0;
	@%p11 bra 	$L__BB0_22;
	ld.global.u32 	%r802, [%rd7+140];
	xor.b32  	%r1259, %r1259, %r802;
	ld.global.u32 	%r803, [%rd7+144];
	xor.b32  	%r1258, %r1258, %r803;
	ld.global.u32 	%r804, [%rd7+148];
	xor.b32  	%r1257, %r1257, %r804;
	ld.global.u32 	%r805, [%rd7+152];
	xor.b32  	%r1256, %r1256, %r805;
	ld.global.u32 	%r806, [%rd7+156];
	xor.b32  	%r1255, %r1255, %r806;
$L__BB0_22:
	and.b32  	%r808, %r749, 256;
	setp.eq.s32 	%p12, %r808, 0;
	@%p12 bra 	$L__BB0_24;
	ld.global.u32 	%r809, [%rd7+160];
	xor.b32  	%r1259, %r1259, %r809;
	ld.global.u32 	%r810, [%rd7+164];
	xor.b32  	%r1258, %r1258, %r810;
	ld.global.u32 	%r811, [%rd7+168];
	xor.b32  	%r1257, %r1257, %r811;
	ld.global.u32 	%r812, [%rd7+172];
	xor.b32  	%r1256, %r1256, %r812;
	ld.global.u32 	%r813, [%rd7+176];
	xor.b32  	%r1255, %r1255, %r813;
$L__BB0_24:
	and.b32  	%r815, %r749, 512;
	setp.eq.s32 	%p13, %r815, 0;
	@%p13 bra 	$L__BB0_26;
	ld.global.u32 	%r816, [%rd7+180];
	xor.b32  	%r1259, %r1259, %r816;
	ld.global.u32 	%r817, [%rd7+184];
	xor.b32  	%r1258, %r1258, %r817;
	ld.global.u32 	%r818, [%rd7+188];
	xor.b32  	%r1257, %r1257, %r818;
	ld.global.u32 	%r819, [%rd7+192];
	xor.b32  	%r1256, %r1256, %r819;
	ld.global.u32 	%r820, [%rd7+196];
	xor.b32  	%r1255, %r1255, %r820;
$L__BB0_26:
	and.b32  	%r822, %r749, 1024;
	setp.eq.s32 	%p14, %r822, 0;
	@%p14 bra 	$L__BB0_28;
	ld.global.u32 	%r823, [%rd7+200];
	xor.b32  	%r1259, %r1259, %r823;
	ld.global.u32 	%r824, [%rd7+204];
	xor.b32  	%r1258, %r1258, %r824;
	ld.global.u32 	%r825, [%rd7+208];
	xor.b32  	%r1257, %r1257, %r825;
	ld.global.u32 	%r826, [%rd7+212];
	xor.b32  	%r1256, %r1256, %r826;
	ld.global.u32 	%r827, [%rd7+216];
	xor.b32  	%r1255, %r1255, %r827;
$L__BB0_28:
	and.b32  	%r829, %r749, 2048;
	setp.eq.s32 	%p15, %r829, 0;
	@%p15 bra 	$L__BB0_30;
	ld.global.u32 	%r830, [%rd7+220];
	xor.b32  	%r1259, %r1259, %r830;
	ld.global.u32 	%r831, [%rd7+224];
	xor.b32  	%r1258, %r1258, %r831;
	ld.global.u32 	%r832, [%rd7+228];
	xor.b32  	%r1257, %r1257, %r832;
	ld.global.u32 	%r833, [%rd7+232];
	xor.b32  	%r1256, %r1256, %r833;
	ld.global.u32 	%r834, [%rd7+236];
	xor.b32  	%r1255, %r1255, %r834;
$L__BB0_30:
	and.b32  	%r836, %r749, 4096;
	setp.eq.s32 	%p16, %r836, 0;
	@%p16 bra 	$L__BB0_32;
	ld.global.u32 	%r837, [%rd7+240];
	xor.b32  	%r1259, %r1259, %r837;
	ld.global.u32 	%r838, [%rd7+244];
	xor.b32  	%r1258, %r1258, %r838;
	ld.global.u32 	%r839, [%rd7+248];
	xor.b32  	%r1257, %r1257, %r839;
	ld.global.u32 	%r840, [%rd7+252];
	xor.b32  	%r1256, %r1256, %r840;
	ld.global.u32 	%r841, [%rd7+256];
	xor.b32  	%r1255, %r1255, %r841;
$L__BB0_32:
	and.b32  	%r843, %r749, 8192;
	setp.eq.s32 	%p17, %r843, 0;
	@%p17 bra 	$L__BB0_34;
	ld.global.u32 	%r844, [%rd7+260];
	xor.b32  	%r1259, %r1259, %r844;
	ld.global.u32 	%r845, [%rd7+264];
	xor.b32  	%r1258, %r1258, %r845;
	ld.global.u32 	%r846, [%rd7+268];
	xor.b32  	%r1257, %r1257, %r846;
	ld.global.u32 	%r847, [%rd7+272];
	xor.b32  	%r1256, %r1256, %r847;
	ld.global.u32 	%r848, [%rd7+276];
	xor.b32  	%r1255, %r1255, %r848;
$L__BB0_34:
	and.b32  	%r850, %r749, 16384;
	setp.eq.s32 	%p18, %r850, 0;
	@%p18 bra 	$L__BB0_36;
	ld.global.u32 	%r851, [%rd7+280];
	xor.b32  	%r1259, %r1259, %r851;
	ld.global.u32 	%r852, [%rd7+284];
	xor.b32  	%r1258, %r1258, %r852;
	ld.global.u32 	%r853, [%rd7+288];
	xor.b32  	%r1257, %r1257, %r853;
	ld.global.u32 	%r854, [%rd7+292];
	xor.b32  	%r1256, %r1256, %r854;
	ld.global.u32 	%r855, [%rd7+296];
	xor.b32  	%r1255, %r1255, %r855;
$L__BB0_36:
	and.b32  	%r857, %r749, 32768;
	setp.eq.s32 	%p19, %r857, 0;
	@%p19 bra 	$L__BB0_38;
	ld.global.u32 	%r858, [%rd7+300];
	xor.b32  	%r1259, %r1259, %r858;
	ld.global.u32 	%r859, [%rd7+304];
	xor.b32  	%r1258, %r1258, %r859;
	ld.global.u32 	%r860, [%rd7+308];
	xor.b32  	%r1257, %r1257, %r860;
	ld.global.u32 	%r861, [%rd7+312];
	xor.b32  	%r1256, %r1256, %r861;
	ld.global.u32 	%r862, [%rd7+316];
	xor.b32  	%r1255, %r1255, %r862;
$L__BB0_38:
	add.s32 	%r1254, %r1254, 16;
	setp.ne.s32 	%p20, %r1254, 32;
	@%p20 bra 	$L__BB0_6;
	mad.lo.s32 	%r863, %r1248, -31, %r12;
	add.s32 	%r1248, %r863, 1;
	setp.ne.s32 	%p21, %r1248, 5;
	@%p21 bra 	$L__BB0_5;
	st.global.u32 	[%rd3+4], %r1259;
	st.global.u32 	[%rd3+8], %r1258;
	st.global.u32 	[%rd3+12], %r1257;
	st.global.u32 	[%rd3+16], %r1256;
	st.global.u32 	[%rd3+20], %r1255;
	add.s32 	%r1242, %r1242, 1;
	setp.lt.u32 	%p22, %r1242, %r3;
	@%p22 bra 	$L__BB0_4;
$L__BB0_41:
	shr.u64 	%rd8, %rd55, 2;
	add.s32 	%r1241, %r1241, 1;
	setp.lt.u64 	%p23, %rd55, 4;
	mov.u64 	%rd55, %rd8;
	@%p23 bra 	$L__BB0_42;
	bra.uni 	$L__BB0_2;
$L__BB0_42:
	setp.eq.s32 	%p24, %r727, 0;
	@%p24 bra 	$L__BB0_84;
	mov.b32 	%r1335, 0;
	mov.u64 	%rd37, precalc_xorwow_offset_matrix;
	mov.u64 	%rd56, %rd2;
$L__BB0_44:
	and.b64  	%rd10, %rd56, 3;
	setp.eq.s64 	%p25, %rd10, 0;
	@%p25 bra 	$L__BB0_83;
	mul.wide.u32 	%rd36, %r1335, 3200;
	add.s64 	%rd11, %rd37, %rd36;
	cvt.u32.u64 	%r184, %rd10;
	mov.b32 	%r1336, 0;
$L__BB0_46:
	mov.b32 	%r1349, 0;
	mov.u32 	%r1350, %r1349;
	mov.u32 	%r1351, %r1349;
	mov.u32 	%r1352, %r1349;
	mov.u32 	%r1353, %r1349;
	mov.u32 	%r1342, %r1349;
$L__BB0_47:
	mul.wide.u32 	%rd38, %r1342, 4;
	add.s64 	%rd39, %rd3, %rd38;
	ld.global.u32 	%r192, [%rd39+4];
	shl.b32 	%r193, %r1342, 5;
	mov.b32 	%r1348, 0;
$L__BB0_48:
	.pragma "nounroll";
	shr.u32 	%r868, %r192, %r1348;
	and.b32  	%r869, %r868, 1;
	setp.eq.b32 	%p26, %r869, 1;
	not.pred 	%p27, %p26;
	add.s32 	%r870, %r193, %r1348;
	mul.lo.s32 	%r871, %r870, 5;
	mul.wide.u32 	%rd40, %r871, 4;
	add.s64 	%rd12, %rd11, %rd40;
	@%p27 bra 	$L__BB0_50;
	ld.global.u32 	%r872, [%rd12];
	xor.b32  	%r1353, %r1353, %r872;
	ld.global.u32 	%r873, [%rd12+4];
	xor.b32  	%r1352, %r1352, %r873;
	ld.global.u32 	%r874, [%rd12+8];
	xor.b32  	%r1351, %r1351, %r874;
	ld.global.u32 	%r875, [%rd12+12];
	xor.b32  	%r1350, %r1350, %r875;
	ld.global.u32 	%r876, [%rd12+16];
	xor.b32  	%r1349, %r1349, %r876;
$L__BB0_50:
	and.b32  	%r878, %r868, 2;
	setp.eq.s32 	%p28, %r878, 0;
	@%p28 bra 	$L__BB0_52;
	ld.global.u32 	%r879, [%rd12+20];
	xor.b32  	%r1353, %r1353, %r879;
	ld.global.u32 	%r880, [%rd12+24];
	xor.b32  	%r1352, %r1352, %r880;
	ld.global.u32 	%r881, [%rd12+28];
	xor.b32  	%r1351, %r1351, %r881;
	ld.global.u32 	%r882, [%rd12+32];
	xor.b32  	%r1350, %r1350, %r882;
	ld.global.u32 	%r883, [%rd12+36];
	xor.b32  	%r1349, %r1349, %r883;
$L__BB0_52:
	and.b32  	%r885, %r868, 4;
	setp.eq.s32 	%p29, %r885, 0;
	@%p29 bra 	$L__BB0_54;
	ld.global.u32 	%r886, [%rd12+40];
	xor.b32  	%r1353, %r1353, %r886;
	ld.global.u32 	%r887, [%rd12+44];
	xor.b32  	%r1352, %r1352, %r887;
	ld.global.u32 	%r888, [%rd12+48];
	xor.b32  	%r1351, %r1351, %r888;
	ld.global.u32 	%r889, [%rd12+52];
	xor.b32  	%r1350, %r1350, %r889;
	ld.global.u32 	%r890, [%rd12+56];
	xor.b32  	%r1349, %r1349, %r890;
$L__BB0_54:
	and.b32  	%r892, %r868, 8;
	setp.eq.s32 	%p30, %r892, 0;
	@%p30 bra 	$L__BB0_56;
	ld.global.u32 	%r893, [%rd12+60];
	xor.b32  	%r1353, %r1353, %r893;
	ld.global.u32 	%r894, [%rd12+64];
	xor.b32  	%r1352, %r1352, %r894;
	ld.global.u32 	%r895, [%rd12+68];
	xor.b32  	%r1351, %r1351, %r895;
	ld.global.u32 	%r896, [%rd12+72];
	xor.b32  	%r1350, %r1350, %r896;
	ld.global.u32 	%r897, [%rd12+76];
	xor.b32  	%r1349, %r1349, %r897;
$L__BB0_56:
	and.b32  	%r899, %r868, 16;
	setp.eq.s32 	%p31, %r899, 0;
	@%p31 bra 	$L__BB0_58;
	ld.global.u32 	%r900, [%rd12+80];
	xor.b32  	%r1353, %r1353, %r900;
	ld.global.u32 	%r901, [%rd12+84];
	xor.b32  	%r1352, %r1352, %r901;
	ld.global.u32 	%r902, [%rd12+88];
	xor.b32  	%r1351, %r1351, %r902;
	ld.global.u32 	%r903, [%rd12+92];
	xor.b32  	%r1350, %r1350, %r903;
	ld.global.u32 	%r904, [%rd12+96];
	xor.b32  	%r1349, %r1349, %r904;
$L__BB0_58:
	and.b32  	%r906, %r868, 32;
	setp.eq.s32 	%p32, %r906, 0;
	@%p32 bra 	$L__BB0_60;
	ld.global.u32 	%r907, [%rd12+100];
	xor.b32  	%r1353, %r1353, %r907;
	ld.global.u32 	%r908, [%rd12+104];
	xor.b32  	%r1352, %r1352, %r908;
	ld.global.u32 	%r909, [%rd12+108];
	xor.b32  	%r1351, %r1351, %r909;
	ld.global.u32 	%r910, [%rd12+112];
	xor.b32  	%r1350, %r1350, %r910;
	ld.global.u32 	%r911, [%rd12+116];
	xor.b32  	%r1349, %r1349, %r911;
$L__BB0_60:
	and.b32  	%r913, %r868, 64;
	setp.eq.s32 	%p33, %r913, 0;
	@%p33 bra 	$L__BB0_62;
	ld.global.u32 	%r914, [%rd12+120];
	xor.b32  	%r1353, %r1353, %r914;
	ld.global.u32 	%r915, [%rd12+124];
	xor.b32  	%r1352, %r1352, %r915;
	ld.global.u32 	%r916, [%rd12+128];
	xor.b32  	%r1351, %r1351, %r916;
	ld.global.u32 	%r917, [%rd12+132];
	xor.b32  	%r1350, %r1350, %r917;
	ld.global.u32 	%r918, [%rd12+136];
	xor.b32  	%r1349, %r1349, %r918;
$L__BB0_62:
	and.b32  	%r920, %r868, 128;
	setp.eq.s32 	%p34, %r920, 0;
	@%p34 bra 	$L__BB0_64;
	ld.global.u32 	%r921, [%rd12+140];
	xor.b32  	%r1353, %r1353, %r921;
	ld.global.u32 	%r922, [%rd12+144];
	xor.b32  	%r1352, %r1352, %r922;
	ld.global.u32 	%r923, [%rd12+148];
	xor.b32  	%r1351, %r1351, %r923;
	ld.global.u32 	%r924, [%rd12+152];
	xor.b32  	%r1350, %r1350, %r924;
	ld.global.u32 	%r925, [%rd12+156];
	xor.b32  	%r1349, %r1349, %r925;
$L__BB0_64:
	and.b32  	%r927, %r868, 256;
	setp.eq.s32 	%p35, %r927, 0;
	@%p35 bra 	$L__BB0_66;
	ld.global.u32 	%r928, [%rd12+160];
	xor.b32  	%r1353, %r1353, %r928;
	ld.global.u32 	%r929, [%rd12+164];
	xor.b32  	%r1352, %r1352, %r929;
	ld.global.u32 	%r930, [%rd12+168];
	xor.b32  	%r1351, %r1351, %r930;
	ld.global.u32 	%r931, [%rd12+172];
	xor.b32  	%r1350, %r1350, %r931;
	ld.global.u32 	%r932, [%rd12+176];
	xor.b32  	%r1349, %r1349, %r932;
$L__BB0_66:
	and.b32  	%r934, %r868, 512;
	setp.eq.s32 	%p36, %r934, 0;
	@%p36 bra 	$L__BB0_68;
	ld.global.u32 	%r935, [%rd12+180];
	xor.b32  	%r1353, %r1353, %r935;
	ld.global.u32 	%r936, [%rd12+184];
	xor.b32  	%r1352, %r1352, %r936;
	ld.global.u32 	%r937, [%rd12+188];
	xor.b32  	%r1351, %r1351, %r937;
	ld.global.u32 	%r938, [%rd12+192];
	xor.b32  	%r1350, %r1350, %r938;
	ld.global.u32 	%r939, [%rd12+196];
	xor.b32  	%r1349, %r1349, %r939;
$L__BB0_68:
	and.b32  	%r941, %r868, 1024;
	setp.eq.s32 	%p37, %r941, 0;
	@%p37 bra 	$L__BB0_70;
	ld.global.u32 	%r942, [%rd12+200];
	xor.b32  	%r1353, %r1353, %r942;
	ld.global.u32 	%r943, [%rd12+204];
	xor.b32  	%r1352, %r1352, %r943;
	ld.global.u32 	%r944, [%rd12+208];
	xor.b32  	%r1351, %r1351, %r944;
	ld.global.u32 	%r945, [%rd12+212];
	xor.b32  	%r1350, %r1350, %r945;
	ld.global.u32 	%r946, [%rd12+216];
	xor.b32  	%r1349, %r1349, %r946;
$L__BB0_70:
	and.b32  	%r948, %r868, 2048;
	setp.eq.s32 	%p38, %r948, 0;
	@%p38 bra 	$L__BB0_72;
	ld.global.u32 	%r949, [%rd12+220];
	xor.b32  	%r1353, %r1353, %r949;
	ld.global.u32 	%r950, [%rd12+224];
	xor.b32  	%r1352, %r1352, %r950;
	ld.global.u32 	%r951, [%rd12+228];
	xor.b32  	%r1351, %r1351, %r951;
	ld.global.u32 	%r952, [%rd12+232];
	xor.b32  	%r1350, %r1350, %r952;
	ld.global.u32 	%r953, [%rd12+236];
	xor.b32  	%r1349, %r1349, %r953;
$L__BB0_72:
	and.b32  	%r955, %r868, 4096;
	setp.eq.s32 	%p39, %r955, 0;
	@%p39 bra 	$L__BB0_74;
	ld.global.u32 	%r956, [%rd12+240];
	xor.b32  	%r1353, %r1353, %r956;
	ld.global.u32 	%r957, [%rd12+244];
	xor.b32  	%r1352, %r1352, %r957;
	ld.global.u32 	%r958, [%rd12+248];
	xor.b32  	%r1351, %r1351, %r958;
	ld.global.u32 	%r959, [%rd12+252];
	xor.b32  	%r1350, %r1350, %r959;
	ld.global.u32 	%r960, [%rd12+256];
	xor.b32  	%r1349, %r1349, %r960;
$L__BB0_74:
	and.b32  	%r962, %r868, 8192;
	setp.eq.s32 	%p40, %r962, 0;
	@%p40 bra 	$L__BB0_76;
	ld.global.u32 	%r963, [%rd12+260];
	xor.b32  	%r1353, %r1353, %r963;
	ld.global.u32 	%r964, [%rd12+264];
	xor.b32  	%r1352, %r1352, %r964;
	ld.global.u32 	%r965, [%rd12+268];
	xor.b32  	%r1351, %r1351, %r965;
	ld.global.u32 	%r966, [%rd12+272];
	xor.b32  	%r1350, %r1350, %r966;
	ld.global.u32 	%r967, [%rd12+276];
	xor.b32  	%r1349, %r1349, %r967;
$L__BB0_76:
	and.b32  	%r969, %r868, 16384;
	setp.eq.s32 	%p41, %r969, 0;
	@%p41 bra 	$L__BB0_78;
	ld.global.u32 	%r970, [%rd12+280];
	xor.b32  	%r1353, %r1353, %r970;
	ld.global.u32 	%r971, [%rd12+284];
	xor.b32  	%r1352, %r1352, %r971;
	ld.global.u32 	%r972, [%rd12+288];
	xor.b32  	%r1351, %r1351, %r972;
	ld.global.u32 	%r973, [%rd12+292];
	xor.b32  	%r1350, %r1350, %r973;
	ld.global.u32 	%r974, [%rd12+296];
	xor.b32  	%r1349, %r1349, %r974;
$L__BB0_78:
	and.b32  	%r976, %r868, 32768;
	setp.eq.s32 	%p42, %r976, 0;
	@%p42 bra 	$L__BB0_80;
	ld.global.u32 	%r977, [%rd12+300];
	xor.b32  	%r1353, %r1353, %r977;
	ld.global.u32 	%r978, [%rd12+304];
	xor.b32  	%r1352, %r1352, %r978;
	ld.global.u32 	%r979, [%rd12+308];
	xor.b32  	%r1351, %r1351, %r979;
	ld.global.u32 	%r980, [%rd12+312];
	xor.b32  	%r1350, %r1350, %r980;
	ld.global.u32 	%r981, [%rd12+316];
	xor.b32  	%r1349, %r1349, %r981;
$L__BB0_80:
	add.s32 	%r1348, %r1348, 16;
	setp.ne.s32 	%p43, %r1348, 32;
	@%p43 bra 	$L__BB0_48;
	mad.lo.s32 	%r982, %r1342, -31, %r193;
	add.s32 	%r1342, %r982, 1;
	setp.ne.s32 	%p44, %r1342, 5;
	@%p44 bra 	$L__BB0_47;
	st.global.u32 	[%rd3+4], %r1353;
	st.global.u32 	[%rd3+8], %r1352;
	st.global.u32 	[%rd3+12], %r1351;
	st.global.u32 	[%rd3+16], %r1350;
	st.global.u32 	[%rd3+20], %r1349;
	add.s32 	%r1336, %r1336, 1;
	setp.lt.u32 	%p45, %r1336, %r184;
	@%p45 bra 	$L__BB0_46;
$L__BB0_83:
	shr.u64 	%rd13, %rd56, 2;
	add.s32 	%r1335, %r1335, 1;
	setp.gt.u64 	%p46, %rd56, 3;
	mov.u64 	%rd56, %rd13;
	@%p46 bra 	$L__BB0_44;
$L__BB0_84:
	cvt.u32.u64 	%r983, %rd57;
	setp.eq.s32 	%p47, %r983, 0;
	cvt.u32.u64 	%r984, %rd2;
	mad.lo.s32 	%r985, %r727, 724874, %r1;
	st.global.u32 	[%rd3], %r985;
	mov.b32 	%r986, 0;
	st.global.v2.u32 	[%rd3+24], {%r986, %r986};
	st.global.u32 	[%rd3+32], %r986;
	mov.b64 	%rd42, 0;
	st.global.u64 	[%rd3+40], %rd42;
	// begin inline asm
	mov.u64 	%rd41, %clock64;
	// end inline asm
	add.s32 	%r987, %r984, 1;
	cvt.s64.s32 	%rd14, %r987;
	cvta.to.global.u64 	%rd43, %rd26;
	mad.lo.s64 	%rd15, %rd57, 48, %rd43;
	cvt.u32.u64 	%r988, %rd41;
	xor.b32  	%r989, %r988, -1429050551;
	mul.lo.s32 	%r990, %r989, 1099087573;
	{ .reg .b32 tmp; mov.b64 {tmp, %r991}, %rd41; }
	xor.b32  	%r992, %r991, -136515619;
	mul.lo.s32 	%r993, %r992, -1703105765;
	add.s32 	%r994, %r990, %r993;
	add.s32 	%r364, %r994, 6615241;
	add.s32 	%r995, %r990, 123456789;
	st.global.v2.u32 	[%rd15], {%r364, %r995};
	xor.b32  	%r996, %r990, 362436069;
	add.s32 	%r997, %r993, 521288629;
	st.global.v2.u32 	[%rd15+8], {%r996, %r997};
	xor.b32  	%r998, %r993, 88675123;
	add.s32 	%r999, %r990, 5783321;
	st.global.v2.u32 	[%rd15+16], {%r998, %r999};
	@%p47 bra 	$L__BB0_126;
	mov.b32 	%r1429, 0;
$L__BB0_86:
	and.b64  	%rd17, %rd57, 3;
	setp.eq.s64 	%p48, %rd17, 0;
	@%p48 bra 	$L__BB0_125;
	mul.wide.u32 	%rd44, %r1429, 3200;
	mov.u64 	%rd45, precalc_xorwow_matrix;
	add.s64 	%rd18, %rd45, %rd44;
	cvt.u32.u64 	%r366, %rd17;
	mov.b32 	%r1430, 0;
$L__BB0_88:
	mov.b32 	%r1443, 0;
	mov.u32 	%r1444, %r1443;
	mov.u32 	%r1445, %r1443;
	mov.u32 	%r1446, %r1443;
	mov.u32 	%r1447, %r1443;
	mov.u32 	%r1436, %r1443;
$L__BB0_89:
	mul.wide.u32 	%rd46, %r1436, 4;
	add.s64 	%rd47, %rd15, %rd46;
	ld.global.u32 	%r374, [%rd47+4];
	shl.b32 	%r375, %r1436, 5;
	mov.b32 	%r1442, 0;
$L__BB0_90:
	.pragma "nounroll";
	shr.u32 	%r1004, %r374, %r1442;
	and.b32  	%r1005, %r1004, 1;
	setp.eq.b32 	%p49, %r1005, 1;
	not.pred 	%p50, %p49;
	add.s32 	%r1006, %r375, %r1442;
	mul.lo.s32 	%r1007, %r1006, 5;
	mul.wide.u32 	%rd48, %r1007, 4;
	add.s64 	%rd19, %rd18, %rd48;
	@%p50 bra 	$L__BB0_92;
	ld.global.u32 	%r1008, [%rd19];
	xor.b32  	%r1447, %r1447, %r1008;
	ld.global.u32 	%r1009, [%rd19+4];
	xor.b32  	%r1446, %r1446, %r1009;
	ld.global.u32 	%r1010, [%rd19+8];
	xor.b32  	%r1445, %r1445, %r1010;
	ld.global.u32 	%r1011, [%rd19+12];
	xor.b32  	%r1444, %r1444, %r1011;
	ld.global.u32 	%r1012, [%rd19+16];
	xor.b32  	%r1443, %r1443, %r1012;
$L__BB0_92:
	and.b32  	%r1014, %r1004, 2;
	setp.eq.s32 	%p51, %r1014, 0;
	@%p51 bra 	$L__BB0_94;
	ld.global.u32 	%r1015, [%rd19+20];
	xor.b32  	%r1447, %r1447, %r1015;
	ld.global.u32 	%r1016, [%rd19+24];
	xor.b32  	%r1446, %r1446, %r1016;
	ld.global.u32 	%r1017, [%rd19+28];
	xor.b32  	%r1445, %r1445, %r1017;
	ld.global.u32 	%r1018, [%rd19+32];
	xor.b32  	%r1444, %r1444, %r1018;
	ld.global.u32 	%r1019, [%rd19+36];
	xor.b32  	%r1443, %r1443, %r1019;
$L__BB0_94:
	and.b32  	%r1021, %r1004, 4;
	setp.eq.s32 	%p52, %r1021, 0;
	@%p52 bra 	$L__BB0_96;
	ld.global.u32 	%r1022, [%rd19+40];
	xor.b32  	%r1447, %r1447, %r1022;
	ld.global.u32 	%r1023, [%rd19+44];
	xor.b32  	%r1446, %r1446, %r1023;
	ld.global.u32 	%r1024, [%rd19+48];
	xor.b32  	%r1445, %r1445, %r1024;
	ld.global.u32 	%r1025, [%rd19+52];
	xor.b32  	%r1444, %r1444, %r1025;
	ld.global.u32 	%r1026, [%rd19+56];
	xor.b32  	%r1443, %r1443, %r1026;
$L__BB0_96:
	and.b32  	%r1028, %r1004, 8;
	setp.eq.s32 	%p53, %r1028, 0;
	@%p53 bra 	$L__BB0_98;
	ld.global.u32 	%r1029, [%rd19+60];
	xor.b32  	%r1447, %r1447, %r1029;
	ld.global.u32 	%r1030, [%rd19+64];
	xor.b32  	%r1446, %r1446, %r1030;
	ld.global.u32 	%r1031, [%rd19+68];
	xor.b32  	%r1445, %r1445, %r1031;
	ld.global.u32 	%r1032, [%rd19+72];
	xor.b32  	%r1444, %r1444, %r1032;
	ld.global.u32 	%r1033, [%rd19+76];
	xor.b32  	%r1443, %r1443, %r1033;
$L__BB0_98:
	and.b32  	%r1035, %r1004, 16;
	setp.eq.s32 	%p54, %r1035, 0;
	@%p54 bra 	$L__BB0_100;
	ld.global.u32 	%r1036, [%rd19+80];
	xor.b32  	%r1447, %r1447, %r1036;
	ld.global.u32 	%r1037, [%rd19+84];
	xor.b32  	%r1446, %r1446, %r1037;
	ld.global.u32 	%r1038, [%rd19+88];
	xor.b32  	%r1445, %r1445, %r1038;
	ld.global.u32 	%r1039, [%rd19+92];
	xor.b32  	%r1444, %r1444, %r1039;
	ld.global.u32 	%r1040, [%rd19+96];
	xor.b32  	%r1443, %r1443, %r1040;
$L__BB0_100:
	and.b32  	%r1042, %r1004, 32;
	setp.eq.s32 	%p55, %r1042, 0;
	@%p55 bra 	$L__BB0_102;
	ld.global.u32 	%r1043, [%rd19+100];
	xor.b32  	%r1447, %r1447, %r1043;
	ld.global.u32 	%r1044, [%rd19+104];
	xor.b32  	%r1446, %r1446, %r1044;
	ld.global.u32 	%r1045, [%rd19+108];
	xor.b32  	%r1445, %r1445, %r1045;
	ld.global.u32 	%r1046, [%rd19+112];
	xor.b32  	%r1444, %r1444, %r1046;
	ld.global.u32 	%r1047, [%rd19+116];
	xor.b32  	%r1443, %r1443, %r1047;
$L__BB0_102:
	and.b32  	%r1049, %r1004, 64;
	setp.eq.s32 	%p56, %r1049, 0;
	@%p56 bra 	$L__BB0_104;
	ld.global.u32 	%r1050, [%rd19+120];
	xor.b32  	%r1447, %r1447, %r1050;
	ld.global.u32 	%r1051, [%rd19+124];
	xor.b32  	%r1446, %r1446, %r1051;
	ld.global.u32 	%r1052, [%rd19+128];
	xor.b32  	%r1445, %r1445, %r1052;
	ld.global.u32 	%r1053, [%rd19+132];
	xor.b32  	%r1444, %r1444, %r1053;
	ld.global.u32 	%r1054, [%rd19+136];
	xor.b32  	%r1443, %r1443, %r1054;
$L__BB0_104:
	and.b32  	%r1056, %r1004, 128;
	setp.eq.s32 	%p57, %r1056, 0;
	@%p57 bra 	$L__BB0_106;
	ld.global.u32 	%r1057, [%rd19+140];
	xor.b32  	%r1447, %r1447, %r1057;
	ld.global.u32 	%r1058, [%rd19+144];
	xor.b32  	%r1446, %r1446, %r1058;
	ld.global.u32 	%r1059, [%rd19+148];
	xor.b32  	%r1445, %r1445, %r1059;
	ld.global.u32 	%r1060, [%rd19+152];
	xor.b32  	%r1444, %r1444, %r1060;
	ld.global.u32 	%r1061, [%rd19+156];
	xor.b32  	%r1443, %r1443, %r1061;
$L__BB0_106:
	and.b32  	%r1063, %r1004, 256;
	setp.eq.s32 	%p58, %r1063, 0;
	@%p58 bra 	$L__BB0_108;
	ld.global.u32 	%r1064, [%rd19+160];
	xor.b32  	%r1447, %r1447, %r1064;
	ld.global.u32 	%r1065, [%rd19+164];
	xor.b32  	%r1446, %r1446, %r1065;
	ld.global.u32 	%r1066, [%rd19+168];
	xor.b32  	%r1445, %r1445, %r1066;
	ld.global.u32 	%r1067, [%rd19+172];
	xor.b32  	%r1444, %r1444, %r1067;
	ld.global.u32 	%r1068, [%rd19+176];
	xor.b32  	%r1443, %r1443, %r1068;
$L__BB0_108:
	and.b32  	%r1070, %r1004, 512;
	setp.eq.s32 	%p59, %r1070, 0;
	@%p59 bra 	$L__BB0_110;
	ld.global.u32 	%r1071, [%rd19+180];
	xor.b32  	%r1447, %r1447, %r1071;
	ld.global.u32 	%r1072, [%rd19+184];
	xor.b32  	%r1446, %r1446, %r1072;
	ld.global.u32 	%r1073, [%rd19+188];
	xor.b32  	%r1445, %r1445, %r1073;
	ld.global.u32 	%r1074, [%rd19+192];
	xor.b32  	%r1444, %r1444, %r1074;
	ld.global.u32 	%r1075, [%rd19+196];
	xor.b32  	%r1443, %r1443, %r1075;
$L__BB0_110:
	and.b32  	%r1077, %r1004, 1024;
	setp.eq.s32 	%p60, %r1077, 0;
	@%p60 bra 	$L__BB0_112;
	ld.global.u32 	%r1078, [%rd19+200];
	xor.b32  	%r1447, %r1447, %r1078;
	ld.global.u32 	%r1079, [%rd19+204];
	xor.b32  	%r1446, %r1446, %r1079;
	ld.global.u32 	%r1080, [%rd19+208];
	xor.b32  	%r1445, %r1445, %r1080;
	ld.global.u32 	%r1081, [%rd19+212];
	xor.b32  	%r1444, %r1444, %r1081;
	ld.global.u32 	%r1082, [%rd19+216];
	xor.b32  	%r1443, %r1443, %r1082;
$L__BB0_112:
	and.b32  	%r1084, %r1004, 2048;
	setp.eq.s32 	%p61, %r1084, 0;
	@%p61 bra 	$L__BB0_114;
	ld.global.u32 	%r1085, [%rd19+220];
	xor.b32  	%r1447, %r1447, %r1085;
	ld.global.u32 	%r1086, [%rd19+224];
	xor.b32  	%r1446, %r1446, %r1086;
	ld.global.u32 	%r1087, [%rd19+228];
	xor.b32  	%r1445, %r1445, %r1087;
	ld.global.u32 	%r1088, [%rd19+232];
	xor.b32  	%r1444, %r1444, %r1088;
	ld.global.u32 	%r1089, [%rd19+236];
	xor.b32  	%r1443, %r1443, %r1089;
$L__BB0_114:
	and.b32  	%r1091, %r1004, 4096;
	setp.eq.s32 	%p62, %r1091, 0;
	@%p62 bra 	$L__BB0_116;
	ld.global.u32 	%r1092, [%rd19+240];
	xor.b32  	%r1447, %r1447, %r1092;
	ld.global.u32 	%r1093, [%rd19+244];
	xor.b32  	%r1446, %r1446, %r1093;
	ld.global.u32 	%r1094, [%rd19+248];
	xor.b32  	%r1445, %r1445, %r1094;
	ld.global.u32 	%r1095, [%rd19+252];
	xor.b32  	%r1444, %r1444, %r1095;
	ld.global.u32 	%r1096, [%rd19+256];
	xor.b32  	%r1443, %r1443, %r1096;
$L__BB0_116:
	and.b32  	%r1098, %r1004, 8192;
	setp.eq.s32 	%p63, %r1098, 0;
	@%p63 bra 	$L__BB0_118;
	ld.global.u32 	%r1099, [%rd19+260];
	xor.b32  	%r1447, %r1447, %r1099;
	ld.global.u32 	%r1100, [%rd19+264];
	xor.b32  	%r1446, %r1446, %r1100;
	ld.global.u32 	%r1101, [%rd19+268];
	xor.b32  	%r1445, %r1445, %r1101;
	ld.global.u32 	%r1102, [%rd19+272];
	xor.b32  	%r1444, %r1444, %r1102;
	ld.global.u32 	%r1103, [%rd19+276];
	xor.b32  	%r1443, %r1443, %r1103;
$L__BB0_118:
	and.b32  	%r1105, %r1004, 16384;
	setp.eq.s32 	%p64, %r1105, 0;
	@%p64 bra 	$L__BB0_120;
	ld.global.u32 	%r1106, [%rd19+280];
	xor.b32  	%r1447, %r1447, %r1106;
	ld.global.u32 	%r1107, [%rd19+284];
	xor.b32  	%r1446, %r1446, %r1107;
	ld.global.u32 	%r1108, [%rd19+288];
	xor.b32  	%r1445, %r1445, %r1108;
	ld.global.u32 	%r1109, [%rd19+292];
	xor.b32  	%r1444, %r1444, %r1109;
	ld.global.u32 	%r1110, [%rd19+296];
	xor.b32  	%r1443, %r1443, %r1110;
$L__BB0_120:
	and.b32  	%r1112, %r1004, 32768;
	setp.eq.s32 	%p65, %r1112, 0;
	@%p65 bra 	$L__BB0_122;
	ld.global.u32 	%r1113, [%rd19+300];
	xor.b32  	%r1447, %r1447, %r1113;
	ld.global.u32 	%r1114, [%rd19+304];
	xor.b32  	%r1446, %r1446, %r1114;
	ld.global.u32 	%r1115, [%rd19+308];
	xor.b32  	%r1445, %r1445, %r1115;
	ld.global.u32 	%r1116, [%rd19+312];
	xor.b32  	%r1444, %r1444, %r1116;
	ld.global.u32 	%r1117, [%rd19+316];
	xor.b32  	%r1443, %r1443, %r1117;
$L__BB0_122:
	add.s32 	%r1442, %r1442, 16;
	setp.ne.s32 	%p66, %r1442, 32;
	@%p66 bra 	$L__BB0_90;
	mad.lo.s32 	%r1118, %r1436, -31, %r375;
	add.s32 	%r1436, %r1118, 1;
	setp.ne.s32 	%p67, %r1436, 5;
	@%p67 bra 	$L__BB0_89;
	st.global.u32 	[%rd15+4], %r1447;
	st.global.u32 	[%rd15+8], %r1446;
	st.global.u32 	[%rd15+12], %r1445;
	st.global.u32 	[%rd15+16], %r1444;
	st.global.u32 	[%rd15+20], %r1443;
	add.s32 	%r1430, %r1430, 1;
	setp.lt.u32 	%p68, %r1430, %r366;
	@%p68 bra 	$L__BB0_88;
$L__BB0_125:
	shr.u64 	%rd20, %rd57, 2;
	add.s32 	%r1429, %r1429, 1;
	setp.lt.u64 	%p69, %rd57, 4;
	mov.u64 	%rd57, %rd20;
	@%p69 bra 	$L__BB0_126;
	bra.uni 	$L__BB0_86;
$L__BB0_126:
	mov.b32 	%r1523, 0;
	mov.u64 	%rd50, precalc_xorwow_offset_matrix;
	mov.u64 	%rd58, %rd14;
$L__BB0_127:
	and.b64  	%rd22, %rd58, 3;
	setp.eq.s64 	%p70, %rd22, 0;
	@%p70 bra 	$L__BB0_166;
	mul.wide.u32 	%rd49, %r1523, 3200;
	add.s64 	%rd23, %rd50, %rd49;
	cvt.u32.u64 	%r547, %rd22;
	mov.b32 	%r1524, 0;
$L__BB0_129:
	mov.b32 	%r1537, 0;
	mov.u32 	%r1538, %r1537;
	mov.u32 	%r1539, %r1537;
	mov.u32 	%r1540, %r1537;
	mov.u32 	%r1541, %r1537;
	mov.u32 	%r1530, %r1537;
$L__BB0_130:
	mul.wide.u32 	%rd51, %r1530, 4;
	add.s64 	%rd52, %rd15, %rd51;
	ld.global.u32 	%r555, [%rd52+4];
	shl.b32 	%r556, %r1530, 5;
	mov.b32 	%r1536, 0;
$L__BB0_131:
	.pragma "nounroll";
	shr.u32 	%r1123, %r555, %r1536;
	and.b32  	%r1124, %r1123, 1;
	setp.eq.b32 	%p71, %r1124, 1;
	not.pred 	%p72, %p71;
	add.s32 	%r1125, %r556, %r1536;
	mul.lo.s32 	%r1126, %r1125, 5;
	mul.wide.u32 	%rd53, %r1126, 4;
	add.s64 	%rd24, %rd23, %rd53;
	@%p72 bra 	$L__BB0_133;
	ld.global.u32 	%r1127, [%rd24];
	xor.b32  	%r1541, %r1541, %r1127;
	ld.global.u32 	%r1128, [%rd24+4];
	xor.b32  	%r1540, %r1540, %r1128;
	ld.global.u32 	%r1129, [%rd24+8];
	xor.b32  	%r1539, %r1539, %r1129;
	ld.global.u32 	%r1130, [%rd24+12];
	xor.b32  	%r1538, %r1538, %r1130;
	ld.global.u32 	%r1131, [%rd24+16];
	xor.b32  	%r1537, %r1537, %r1131;
$L__BB0_133:
	and.b32  	%r1133, %r1123, 2;
	setp.eq.s32 	%p73, %r1133, 0;
	@%p73 bra 	$L__BB0_135;
	ld.global.u32 	%r1134, [%rd24+20];
	xor.b32  	%r1541, %r1541, %r1134;
	ld.global.u32 	%r1135, [%rd24+24];
	xor.b32  	%r1540, %r1540, %r1135;
	ld.global.u32 	%r1136, [%rd24+28];
	xor.b32  	%r1539, %r1539, %r1136;
	ld.global.u32 	%r1137, [%rd24+32];
	xor.b32  	%r1538, %r1538, %r1137;
	ld.global.u32 	%r1138, [%rd24+36];
	xor.b32  	%r1537, %r1537, %r1138;
$L__BB0_135:
	and.b32  	%r1140, %r1123, 4;
	setp.eq.s32 	%p74, %r1140, 0;
	@%p74 bra 	$L__BB0_137;
	ld.global.u32 	%r1141, [%rd24+40];
	xor.b32  	%r1541, %r1541, %r1141;
	ld.global.u32 	%r1142, [%rd24+44];
	xor.b32  	%r1540, %r1540, %r1142;
	ld.global.u32 	%r1143, [%rd24+48];
	xor.b32  	%r1539, %r1539, %r1143;
	ld.global.u32 	%r1144, [%rd24+52];
	xor.b32  	%r1538, %r1538, %r1144;
	ld.global.u32 	%r1145, [%rd24+56];
	xor.b32  	%r1537, %r1537, %r1145;
$L__BB0_137:
	and.b32  	%r1147, %r1123, 8;
	setp.eq.s32 	%p75, %r1147, 0;
	@%p75 bra 	$L__BB0_139;
	ld.global.u32 	%r1148, [%rd24+60];
	xor.b32  	%r1541, %r1541, %r1148;
	ld.global.u32 	%r1149, [%rd24+64];
	xor.b32  	%r1540, %r1540, %r1149;
	ld.global.u32 	%r1150, [%rd24+68];
	xor.b32  	%r1539, %r1539, %r1150;
	ld.global.u32 	%r1151, [%rd24+72];
	xor.b32  	%r1538, %r1538, %r1151;
	ld.global.u32 	%r1152, [%rd24+76];
	xor.b32  	%r1537, %r1537, %r1152;
$L__BB0_139:
	and.b32  	%r1154, %r1123, 16;
	setp.eq.s32 	%p76, %r1154, 0;
	@%p76 bra 	$L__BB0_141;
	ld.global.u32 	%r1155, [%rd24+80];
	xor.b32  	%r1541, %r1541, %r1155;
	ld.global.u32 	%r1156, [%rd24+84];
	xor.b32  	%r1540, %r1540, %r1156;
	ld.global.u32 	%r1157, [%rd24+88];
	xor.b32  	%r1539, %r1539, %r1157;
	ld.global.u32 	%r1158, [%rd24+92];
	xor.b32  	%r1538, %r1538, %r1158;
	ld.global.u32 	%r1159, [%rd24+96];
	xor.b32  	%r1537, %r1537, %r1159;
$L__BB0_141:
	and.b32  	%r1161, %r1123, 32;
	setp.eq.s32 	%p77, %r1161, 0;
	@%p77 bra 	$L__BB0_143;
	ld.global.u32 	%r1162, [%rd24+100];
	xor.b32  	%r1541, %r1541, %r1162;
	ld.global.u32 	%r1163, [%rd24+104];
	xor.b32  	%r1540, %r1540, %r1163;
	ld.global.u32 	%r1164, [%rd24+108];
	xor.b32  	%r1539, %r1539, %r1164;
	ld.global.u32 	%r1165, [%rd24+112];
	xor.b32  	%r1538, %r1538, %r1165;
	ld.global.u32 	%r1166, [%rd24+116];
	xor.b32  	%r1537, %r1537, %r1166;
$L__BB0_143:
	and.b32  	%r1168, %r1123, 64;
	setp.eq.s32 	%p78, %r1168, 0;
	@%p78 bra 	$L__BB0_145;
	ld.global.u32 	%r1169, [%rd24+120];
	xor.b32  	%r1541, %r1541, %r1169;
	ld.global.u32 	%r1170, [%rd24+124];
	xor.b32  	%r1540, %r1540, %r1170;
	ld.global.u32 	%r1171, [%rd24+128];
	xor.b32  	%r1539, %r1539, %r1171;
	ld.global.u32 	%r1172, [%rd24+132];
	xor.b32  	%r1538, %r1538, %r1172;
	ld.global.u32 	%r1173, [%rd24+136];
	xor.b32  	%r1537, %r1537, %r1173;
$L__BB0_145:
	and.b32  	%r1175, %r1123, 128;
	setp.eq.s32 	%p79, %r1175, 0;
	@%p79 bra 	$L__BB0_147;
	ld.global.u32 	%r1176, [%rd24+140];
	xor.b32  	%r1541, %r1541, %r1176;
	ld.global.u32 	%r1177, [%rd24+144];
	xor.b32  	%r1540, %r1540, %r1177;
	ld.global.u32 	%r1178, [%rd24+148];
	xor.b32  	%r1539, %r1539, %r1178;
	ld.global.u32 	%r1179, [%rd24+152];
	xor.b32  	%r1538, %r1538, %r1179;
	ld.global.u32 	%r1180, [%rd24+156];
	xor.b32  	%r1537, %r1537, %r1180;
$L__BB0_147:
	and.b32  	%r1182, %r1123, 256;
	setp.eq.s32 	%p80, %r1182, 0;
	@%p80 bra 	$L__BB0_149;
	ld.global.u32 	%r1183, [%rd24+160];
	xor.b32  	%r1541, %r1541, %r1183;
	ld.global.u32 	%r1184, [%rd24+164];
	xor.b32  	%r1540, %r1540, %r1184;
	ld.global.u32 	%r1185, [%rd24+168];
	xor.b32  	%r1539, %r1539, %r1185;
	ld.global.u32 	%r1186, [%rd24+172];
	xor.b32  	%r1538, %r1538, %r1186;
	ld.global.u32 	%r1187, [%rd24+176];
	xor.b32  	%r1537, %r1537, %r1187;
$L__BB0_149:
	and.b32  	%r1189, %r1123, 512;
	setp.eq.s32 	%p81, %r1189, 0;
	@%p81 bra 	$L__BB0_151;
	ld.global.u32 	%r1190, [%rd24+180];
	xor.b32  	%r1541, %r1541, %r1190;
	ld.global.u32 	%r1191, [%rd24+184];
	xor.b32  	%r1540, %r1540, %r1191;
	ld.global.u32 	%r1192, [%rd24+188];
	xor.b32  	%r1539, %r1539, %r1192;
	ld.global.u32 	%r1193, [%rd24+192];
	xor.b32  	%r1538, %r1538, %r1193;
	ld.global.u32 	%r1194, [%rd24+196];
	xor.b32  	%r1537, %r1537, %r1194;
$L__BB0_151:
	and.b32  	%r1196, %r1123, 1024;
	setp.eq.s32 	%p82, %r1196, 0;
	@%p82 bra 	$L__BB0_153;
	ld.global.u32 	%r1197, [%rd24+200];
	xor.b32  	%r1541, %r1541, %r1197;
	ld.global.u32 	%r1198, [%rd24+204];
	xor.b32  	%r1540, %r1540, %r1198;
	ld.global.u32 	%r1199, [%rd24+208];
	xor.b32  	%r1539, %r1539, %r1199;
	ld.global.u32 	%r1200, [%rd24+212];
	xor.b32  	%r1538, %r1538, %r1200;
	ld.global.u32 	%r1201, [%rd24+216];
	xor.b32  	%r1537, %r1537, %r1201;
$L__BB0_153:
	and.b32  	%r1203, %r1123, 2048;
	setp.eq.s32 	%p83, %r1203, 0;
	@%p83 bra 	$L__BB0_155;
	ld.global.u32 	%r1204, [%rd24+220];
	xor.b32  	%r1541, %r1541, %r1204;
	ld.global.u32 	%r1205, [%rd24+224];
	xor.b32  	%r1540, %r1540, %r1205;
	ld.global.u32 	%r1206, [%rd24+228];
	xor.b32  	%r1539, %r1539, %r1206;
	ld.global.u32 	%r1207, [%rd24+232];
	xor.b32  	%r1538, %r1538, %r1207;
	ld.global.u32 	%r1208, [%rd24+236];
	xor.b32  	%r1537, %r1537, %r1208;
$L__BB0_155:
	and.b32  	%r1210, %r1123, 4096;
	setp.eq.s32 	%p84, %r1210, 0;
	@%p84 bra 	$L__BB0_157;
	ld.global.u32 	%r1211, [%rd24+240];
	xor.b32  	%r1541, %r1541, %r1211;
	ld.global.u32 	%r1212, [%rd24+244];
	xor.b32  	%r1540, %r1540, %r1212;
	ld.global.u32 	%r1213, [%rd24+248];
	xor.b32  	%r1539, %r1539, %r1213;
	ld.global.u32 	%r1214, [%rd24+252];
	xor.b32  	%r1538, %r1538, %r1214;
	ld.global.u32 	%r1215, [%rd24+256];
	xor.b32  	%r1537, %r1537, %r1215;
$L__BB0_157:
	and.b32  	%r1217, %r1123, 8192;
	setp.eq.s32 	%p85, %r1217, 0;
	@%p85 bra 	$L__BB0_159;
	ld.global.u32 	%r1218, [%rd24+260];
	xor.b32  	%r1541, %r1541, %r1218;
	ld.global.u32 	%r1219, [%rd24+264];
	xor.b32  	%r1540, %r1540, %r1219;
	ld.global.u32 	%r1220, [%rd24+268];
	xor.b32  	%r1539, %r1539, %r1220;
	ld.global.u32 	%r1221, [%rd24+272];
	xor.b32  	%r1538, %r1538, %r1221;
	ld.global.u32 	%r1222, [%rd24+276];
	xor.b32  	%r1537, %r1537, %r1222;
$L__BB0_159:
	and.b32  	%r1224, %r1123, 16384;
	setp.eq.s32 	%p86, %r1224, 0;
	@%p86 bra 	$L__BB0_161;
	ld.global.u32 	%r1225, [%rd24+280];
	xor.b32  	%r1541, %r1541, %r1225;
	ld.global.u32 	%r1226, [%rd24+284];
	xor.b32  	%r1540, %r1540, %r1226;
	ld.global.u32 	%r1227, [%rd24+288];
	xor.b32  	%r1539, %r1539, %r1227;
	ld.global.u32 	%r1228, [%rd24+292];
	xor.b32  	%r1538, %r1538, %r1228;
	ld.global.u32 	%r1229, [%rd24+296];
	xor.b32  	%r1537, %r1537, %r1229;
$L__BB0_161:
	and.b32  	%r1231, %r1123, 32768;
	setp.eq.s32 	%p87, %r1231, 0;
	@%p87 bra 	$L__BB0_163;
	ld.global.u32 	%r1232, [%rd24+300];
	xor.b32  	%r1541, %r1541, %r1232;
	ld.global.u32 	%r1233, [%rd24+304];
	xor.b32  	%r1540, %r1540, %r1233;
	ld.global.u32 	%r1234, [%rd24+308];
	xor.b32  	%r1539, %r1539, %r1234;
	ld.global.u32 	%r1235, [%rd24+312];
	xor.b32  	%r1538, %r1538, %r1235;
	ld.global.u32 	%r1236, [%rd24+316];
	xor.b32  	%r1537, %r1537, %r1236;
$L__BB0_163:
	add.s32 	%r1536, %r1536, 16;
	setp.ne.s32 	%p88, %r1536, 32;
	@%p88 bra 	$L__BB0_131;
	mad.lo.s32 	%r1237, %r1530, -31, %r556;
	add.s32 	%r1530, %r1237, 1;
	setp.ne.s32 	%p89, %r1530, 5;
	@%p89 bra 	$L__BB0_130;
	st.global.u32 	[%rd15+4], %r1541;
	st.global.u32 	[%rd15+8], %r1540;
	st.global.u32 	[%rd15+12], %r1539;
	st.global.u32 	[%rd15+16], %r1538;
	st.global.u32 	[%rd15+20], %r1537;
	add.s32 	%r1524, %r1524, 1;
	setp.lt.u32 	%p90, %r1524, %r547;
	@%p90 bra 	$L__BB0_129;
$L__BB0_166:
	shr.u64 	%rd25, %rd58, 2;
	add.s32 	%r1523, %r1523, 1;
	setp.gt.u64 	%p91, %rd58, 3;
	mov.u64 	%rd58, %rd25;
	@%p91 bra 	$L__BB0_127;
	cvt.u32.u64 	%r1238, %rd14;
	mad.lo.s32 	%r1239, %r1238, 362437, %r364;
	st.global.u32 	[%rd15], %r1239;
	mov.b32 	%r1240, 0;
	st.global.v2.u32 	[%rd15+24], {%r1240, %r1240};
	st.global.u32 	[%rd15+32], %r1240;
	mov.b64 	%rd54, 0;
	st.global.u64 	[%rd15+40], %rd54;
	ret;

}
	// .globl	_Z8methodMCPiiiiP17curandStateXORWOWS1_i
.visible .entry _Z8methodMCPiiiiP17curandStateXORWOWS1_i(
	.param .u64 .ptr .align 1 _Z8methodMCPiiiiP17curandStateXORWOWS1_i_param_0,
	.param .u32 _Z8methodMCPiiiiP17curandStateXORWOWS1_i_param_1,
	.param .u32 _Z8methodMCPiiiiP17curandStateXORWOWS1_i_param_2,
	.param .u32 _Z8methodMCPiiiiP17curandStateXORWOWS1_i_param_3,
	.param .u64 .ptr .align 1 _Z8methodMCPiiiiP17curandStateXORWOWS1_i_param_4,
	.param .u64 .ptr .align 1 _Z8methodMCPiiiiP17curandStateXORWOWS1_i_param_5,
	.param .u32 _Z8methodMCPiiiiP17curandStateXORWOWS1_i_param_6
)
{
	.reg .pred 	%p<3>;
	.reg .b32 	%r<36>;
	.reg .b32 	%f<7>;
	.reg .b64 	%rd<10>;

	ld.param.u64 	%rd1, [_Z8methodMCPiiiiP17curandStateXORWOWS1_i_param_0];
	ld.param.u32 	%r2, [_Z8methodMCPiiiiP17curandStateXORWOWS1_i_param_1];
	ld.param.u32 	%r3, [_Z8methodMCPiiiiP17curandStateXORWOWS1_i_param_2];
	ld.param.u32 	%r4, [_Z8methodMCPiiiiP17curandStateXORWOWS1_i_param_3];
	ld.param.u64 	%rd2, [_Z8methodMCPiiiiP17curandStateXORWOWS1_i_param_4];
	ld.param.u64 	%rd3, [_Z8methodMCPiiiiP17curandStateXORWOWS1_i_param_5];
	ld.param.u32 	%r5, [_Z8methodMCPiiiiP17curandStateXORWOWS1_i_param_6];
	mov.u32 	%r6, %ctaid.x;
	mov.u32 	%r7, %ntid.x;
	mov.u32 	%r8, %tid.x;
	mad.lo.s32 	%r1, %r6, %r7, %r8;
	mul.lo.s32 	%r9, %r4, %r3;
	mad.lo.s32 	%r10, %r9, %r5, %r1;
	setp.gt.s32 	%p1, %r10, %r2;
	@%p1 bra 	$L__BB1_3;
	cvta.to.global.u64 	%rd4, %rd2;
	cvta.to.global.u64 	%rd5, %rd3;
	mul.wide.s32 	%rd6, %r1, 48;
	add.s64 	%rd7, %rd4, %rd6;
	ld.global.v2.u32 	{%r11, %r12}, [%rd7];
	ld.global.u32 	%r13, [%rd7+20];
	shr.u32 	%r14, %r12, 2;
	xor.b32  	%r15, %r14, %r12;
	shl.b32 	%r16, %r13, 4;
	shl.b32 	%r17, %r15, 1;
	xor.b32  	%r18, %r16, %r17;
	xor.b32  	%r19, %r18, %r13;
	xor.b32  	%r20, %r19, %r15;
	add.s32 	%r21, %r11, %r20;
	add.s32 	%r22, %r21, 362437;
	cvt.rn.f32.u32 	%f1, %r22;
	fma.rn.f32 	%f2, %f1, 0f2F800000, 0f2F000000;
	add.s64 	%rd8, %rd5, %rd6;
	ld.global.v2.u32 	{%r23, %r24}, [%rd8];
	ld.global.u32 	%r25, [%rd8+20];
	shr.u32 	%r26, %r24, 2;
	xor.b32  	%r27, %r26, %r24;
	shl.b32 	%r28, %r25, 4;
	shl.b32 	%r29, %r27, 1;
	xor.b32  	%r30, %r28, %r29;
	xor.b32  	%r31, %r30, %r25;
	xor.b32  	%r32, %r31, %r27;
	add.s32 	%r33, %r23, %r32;
	add.s32 	%r34, %r33, 362437;
	cvt.rn.f32.u32 	%f3, %r34;
	fma.rn.f32 	%f4, %f3, 0f2F800000, 0f2F000000;
	mul.f32 	%f5, %f4, %f4;
	fma.rn.f32 	%f6, %f2, %f2, %f5;
	setp.gtu.f32 	%p2, %f6, 0f3F800000;
	@%p2 bra 	$L__BB1_3;
	cvta.to.global.u64 	%rd9, %rd1;
	atom.global.add.u32 	%r35, [%rd9], 1;
$L__BB1_3:
	ret;

}


// ===== COMPILED SASS (sm_100) =====

	.target	sm_100

	.elftype	@"ET_EXEC"


//--------------------- .note.nv.tkinfo           --------------------------
	.section	.note.nv.tkinfo,"",@"SHT_NOTE"
	.sectionflags	@"SHF_NOTE_NV_TKINFO"
	.tkinfo
        /*0018*/ 	.word	0x00000002
        /*0030*/ 	.string	""
        /*0030*/ 	.string	"ptxas"
        /*0030*/ 	.string	"Cuda compilation tools, release 13.0, V13.0.88"
        /*0030*/ 	.string	"Build cuda_13.0.r13.0/compiler.36424714_0"
        /*0030*/ 	.string	"-arch sm_100 -m 64 "



//--------------------- .note.nv.cuinfo           --------------------------
	.section	.note.nv.cuinfo,"",@"SHT_NOTE"
	.sectionflags	@"SHF_NOTE_NV_CUINFO"
        /*0018*/ 	.short	0x0002
        /*001a*/ 	.short	0x0064
        /*001c*/ 	.short	0x0082
	.zero		2


//--------------------- .nv.info                  --------------------------
	.section	.nv.info,"",@"SHT_CUDA_INFO"
	.align	4


	//----- nvinfo : EIATTR_REGCOUNT
	.align		4
        /*0000*/ 	.byte	0x04, 0x2f
        /*0002*/ 	.short	(.L_10 - .L_9)
	.align		4
.L_9:
        /*0004*/ 	.word	index@(_Z11kernel_initP17curandStateXORWOWS0_i)
        /*0008*/ 	.word	0x00000020


	//----- nvinfo : EIATTR_FRAME_SIZE
	.align		4
.L_10:
        /*000c*/ 	.byte	0x04, 0x11
        /*000e*/ 	.short	(.L_12 - .L_11)
	.align		4
.L_11:
        /*0010*/ 	.word	index@(_Z11kernel_initP17curandStateXORWOWS0_i)
        /*0014*/ 	.word	0x00000000


	//----- nvinfo : EIATTR_REGCOUNT
	.align		4
.L_12:
        /*0018*/ 	.byte	0x04, 0x2f
        /*001a*/ 	.short	(.L_14 - .L_13)
	.align		4
.L_13:
        /*001c*/ 	.word	index@(_Z8methodMCPiiiiP17curandStateXORWOWS1_i)
        /*0020*/ 	.word	0x00000011


	//----- nvinfo : EIATTR_FRAME_SIZE
	.align		4
.L_14:
        /*0024*/ 	.byte	0x04, 0x11
        /*0026*/ 	.short	(.L_16 - .L_15)
	.align		4
.L_15:
        /*0028*/ 	.word	index@(_Z8methodMCPiiiiP17curandStateXORWOWS1_i)
        /*002c*/ 	.word	0x00000000


	//----- nvinfo : EIATTR_MIN_STACK_SIZE
	.align		4
.L_16:
        /*0030*/ 	.byte	0x04, 0x12
        /*0032*/ 	.short	(.L_18 - .L_17)
	.align		4
.L_17:
        /*0034*/ 	.word	index@(_Z8methodMCPiiiiP17curandStateXORWOWS1_i)
        /*0038*/ 	.word	0x00000000


	//----- nvinfo : EIATTR_MIN_STACK_SIZE
	.align		4
.L_18:
        /*003c*/ 	.byte	0x04, 0x12
        /*003e*/ 	.short	(.L_20 - .L_19)
	.align		4
.L_19:
        /*0040*/ 	.word	index@(_Z11kernel_initP17curandStateXORWOWS0_i)
        /*0044*/ 	.word	0x00000000
.L_20:


//--------------------- .nv.compat                --------------------------
	.section	.nv.compat,"",@"SHT_CUDA_COMPAT_INFO"
	.align	4
        /*0000*/ 	.byte	0x02, 0x09, 0x00, 0x00, 0x02, 0x02, 0x01, 0x00, 0x02, 0x05, 0x05, 0x00, 0x03, 0x07, 0x01, 0x01
        /*0010*/ 	.byte	0x02, 0x03, 0x00, 0x00, 0x02, 0x06, 0x01, 0x00, 0x04, 0x0b, 0x08, 0x00, 0x01, 0x00, 0x00, 0x00
        /*0020*/ 	.byte	0x00, 0x00, 0x00, 0x00


//--------------------- .nv.info._Z8methodMCPiiiiP17curandStateXORWOWS1_i --------------------------
	.section	.nv.info._Z8methodMCPiiiiP17curandStateXORWOWS1_i,"",@"SHT_CUDA_INFO"
	.sectionflags	@""
	.align	4


	//----- nvinfo : EIATTR_CUDA_API_VERSION
	.align		4
        /*0000*/ 	.byte	0x04, 0x37
        /*0002*/ 	.short	(.L_22 - .L_21)
.L_21:
        /*0004*/ 	.word	0x00000082


	//----- nvinfo : EIATTR_KPARAM_INFO
	.align		4
.L_22:
        /*0008*/ 	.byte	0x04, 0x17
        /*000a*/ 	.short	(.L_24 - .L_23)
.L_23:
        /*000c*/ 	.word	0x00000000
        /*0010*/ 	.short	0x0006
        /*0012*/ 	.short	0x0028
        /*0014*/ 	.byte	0x00, 0xf0, 0x11, 0x00


	//----- nvinfo : EIATTR_KPARAM_INFO
	.align		4
.L_24:
        /*0018*/ 	.byte	0x04, 0x17
        /*001a*/ 	.short	(.L_26 - .L_25)
.L_25:
        /*001c*/ 	.word	0x00000000
        /*0020*/ 	.short	0x0005
        /*0022*/ 	.short	0x0020
        /*0024*/ 	.byte	0x00, 0xf5, 0x21, 0x00


	//----- nvinfo : EIATTR_KPARAM_INFO
	.align		4
.L_26:
        /*0028*/ 	.byte	0x04, 0x17
        /*002a*/ 	.short	(.L_28 - .L_27)
.L_27:
        /*002c*/ 	.word	0x00000000
        /*0030*/ 	.short	0x0004
        /*0032*/ 	.short	0x0018
        /*0034*/ 	.byte	0x00, 0xf5, 0x21, 0x00


	//----- nvinfo : EIATTR_KPARAM_INFO
	.align		4
.L_28:
        /*0038*/ 	.byte	0x04, 0x17
        /*003a*/ 	.short	(.L_30 - .L_29)
.L_29:
        /*003c*/ 	.word	0x00000000
        /*0040*/ 	.short	0x0003
        /*0042*/ 	.short	0x0010
        /*0044*/ 	.byte	0x00, 0xf0, 0x11, 0x00


	//----- nvinfo : EIATTR_KPARAM_INFO
	.align		4
.L_30:
        /*0048*/ 	.byte	0x04, 0x17
        /*004a*/ 	.short	(.L_32 - .L_31)
.L_31:
        /*004c*/ 	.word	0x00000000
        /*0050*/ 	.short	0x0002
        /*0052*/ 	.short	0x000c
        /*0054*/ 	.byte	0x00, 0xf0, 0x11, 0x00


	//----- nvinfo : EIATTR_KPARAM_INFO
	.align		4
.L_32:
        /*0058*/ 	.byte	0x04, 0x17
        /*005a*/ 	.short	(.L_34 - .L_33)
.L_33:
        /*005c*/ 	.word	0x00000000
        /*0060*/ 	.short	0x0001
        /*0062*/ 	.short	0x0008
        /*0064*/ 	.byte	0x00, 0xf0, 0x11, 0x00


	//----- nvinfo : EIATTR_KPARAM_INFO
	.align		4
.L_34:
        /*0068*/ 	.byte	0x04, 0x17
        /*006a*/ 	.short	(.L_36 - .L_35)
.L_35:
        /*006c*/ 	.word	0x00000000
        /*0070*/ 	.short	0x0000
        /*0072*/ 	.short	0x0000
        /*0074*/ 	.byte	0x00, 0xf5, 0x21, 0x00


	//----- nvinfo : EIATTR_SPARSE_MMA_MASK
	.align		4
.L_36:
        /*0078*/ 	.byte	0x03, 0x50
        /*007a*/ 	.short	0x0000


	//----- nvinfo : EIATTR_MAXREG_COUNT
	.align		4
        /*007c*/ 	.byte	0x03, 0x1b
        /*007e*/ 	.short	0x00ff


	//----- nvinfo : EIATTR_MERCURY_ISA_VERSION
	.align		4
        /*0080*/ 	.byte	0x03, 0x5f
        /*0082*/ 	.short	0x0101


	//----- nvinfo : EIATTR_INT_WARP_WIDE_INSTR_OFFSETS
	.align		4
        /*0084*/ 	.byte	0x04, 0x31
        /*0086*/ 	.short	(.L_38 - .L_37)


	//   ....[0]....
.L_37:
        /*0088*/ 	.word	0x000002e0


	//----- nvinfo : EIATTR_VRC_CTA_INIT_COUNT
	.align		4
.L_38:
        /*008c*/ 	.byte	0x02, 0x4a
	.zero		1
	.zero		1


	//----- nvinfo : EIATTR_EXIT_INSTR_OFFSETS
	.align		4
        /*0090*/ 	.byte	0x04, 0x1c
        /*0092*/ 	.short	(.L_40 - .L_39)


	//   ....[0]....
.L_39:
        /*0094*/ 	.word	0x000000b0


	//   ....[1]....
        /*0098*/ 	.word	0x000002b0


	//   ....[2]....
        /*009c*/ 	.word	0x00000330


	//----- nvinfo : EIATTR_CBANK_PARAM_SIZE
	.align		4
.L_40:
        /*00a0*/ 	.byte	0x03, 0x19
        /*00a2*/ 	.short	0x002c


	//----- nvinfo : EIATTR_PARAM_CBANK
	.align		4
        /*00a4*/ 	.byte	0x04, 0x0a
        /*00a6*/ 	.short	(.L_42 - .L_41)
	.align		4
.L_41:
        /*00a8*/ 	.word	index@(.nv.constant0._Z8methodMCPiiiiP17curandStateXORWOWS1_i)
        /*00ac*/ 	.short	0x0380
        /*00ae*/ 	.short	0x002c


	//----- nvinfo : EIATTR_SW_WAR
	.align		4
.L_42:
        /*00b0*/ 	.byte	0x04, 0x36
        /*00b2*/ 	.short	(.L_44 - .L_43)
.L_43:
        /*00b4*/ 	.word	0x00000008
.L_44:


//--------------------- .nv.info._Z11kernel_initP17curandStateXORWOWS0_i --------------------------
	.section	.nv.info._Z11kernel_initP17curandStateXORWOWS0_i,"",@"SHT_CUDA_INFO"
	.sectionflags	@""
	.align	4


	//----- nvinfo : EIATTR_CUDA_API_VERSION
	.align		4
        /*0000*/ 	.byte	0x04, 0x37
        /*0002*/ 	.short	(.L_46 - .L_45)
.L_45:
        /*0004*/ 	.word	0x00000082


	//----- nvinfo : EIATTR_KPARAM_INFO
	.align		4
.L_46:
        /*0008*/ 	.byte	0x04, 0x17
        /*000a*/ 	.short	(.L_48 - .L_47)
.L_47:
        /*000c*/ 	.word	0x00000000
        /*0010*/ 	.short	0x0002
        /*0012*/ 	.short	0x0010
        /*0014*/ 	.byte	0x00, 0xf0, 0x11, 0x00


	//----- nvinfo : EIATTR_KPARAM_INFO
	.align		4
.L_48:
        /*0018*/ 	.byte	0x04, 0x17
        /*001a*/ 	.short	(.L_50 - .L_49)
.L_49:
        /*001c*/ 	.word	0x00000000
        /*0020*/ 	.short	0x0001
        /*0022*/ 	.short	0x0008
        /*0024*/ 	.byte	0x00, 0xf5, 0x21, 0x00


	//----- nvinfo : EIATTR_KPARAM_INFO
	.align		4
.L_50:
        /*0028*/ 	.byte	0x04, 0x17
        /*002a*/ 	.short	(.L_52 - .L_51)
.L_51:
        /*002c*/ 	.word	0x00000000
        /*0030*/ 	.short	0x0000
        /*0032*/ 	.short	0x0000
        /*0034*/ 	.byte	0x00, 0xf5, 0x21, 0x00


	//----- nvinfo : EIATTR_SPARSE_MMA_MASK
	.align		4
.L_52:
        /*0038*/ 	.byte	0x03, 0x50
        /*003a*/ 	.short	0x0000


	//----- nvinfo : EIATTR_MAXREG_COUNT
	.align		4
        /*003c*/ 	.byte	0x03, 0x1b
        /*003e*/ 	.short	0x00ff


	//----- nvinfo : EIATTR_MERCURY_ISA_VERSION
	.align		4
        /*0040*/ 	.byte	0x03, 0x5f
        /*0042*/ 	.short	0x0101


	//----- nvinfo : EIATTR_VRC_CTA_INIT_COUNT
	.align		4
        /*0044*/ 	.byte	0x02, 0x4a
	.zero		1
	.zero		1


	//----- nvinfo : EIATTR_EXIT_INSTR_OFFSETS
	.align		4
        /*0048*/ 	.byte	0x04, 0x1c
        /*004a*/ 	.short	(.L_54 - .L_53)


	//   ....[0]....
.L_53:
        /*004c*/ 	.word	0x00003910


	//----- nvinfo : EIATTR_CRS_STACK_SIZE
	.align		4
.L_54:
        /*0050*/ 	.byte	0x04, 0x1e
        /*0052*/ 	.short	(.L_56 - .L_55)
.L_55:
        /*0054*/ 	.word	0x00000000


	//----- nvinfo : EIATTR_CBANK_PARAM_SIZE
	.align		4
.L_56:
        /*0058*/ 	.byte	0x03, 0x19
        /*005a*/ 	.short	0x0014


	//----- nvinfo : EIATTR_PARAM_CBANK
	.align		4
        /*005c*/ 	.byte	0x04, 0x0a
        /*005e*/ 	.short	(.L_58 - .L_57)
	.align		4
.L_57:
        /*0060*/ 	.word	index@(.nv.constant0._Z11kernel_initP17curandStateXORWOWS0_i)
        /*0064*/ 	.short	0x0380
        /*0066*/ 	.short	0x0014


	//----- nvinfo : EIATTR_SW_WAR
	.align		4
.L_58:
        /*0068*/ 	.byte	0x04, 0x36
        /*006a*/ 	.short	(.L_60 - .L_59)
.L_59:
        /*006c*/ 	.word	0x00000008
.L_60:


//--------------------- .nv.callgraph             --------------------------
	.section	.nv.callgraph,"",@"SHT_CUDA_CALLGRAPH"
	.align	4
	.sectionentsize	8
	.align		4
        /*0000*/ 	.word	0x00000000
	.align		4
        /*0004*/ 	.word	0xffffffff
	.align		4
        /*0008*/ 	.word	0x00000000
	.align		4
        /*000c*/ 	.word	0xfffffffe
	.align		4
        /*0010*/ 	.word	0x00000000
	.align		4
        /*0014*/ 	.word	0xfffffffd
	.align		4
        /*0018*/ 	.word	0x00000000
	.align		4
        /*001c*/ 	.word	0xfffffffc


//--------------------- .nv.constant4             --------------------------
	.section	.nv.constant4,"a",@progbits
	.align	8
	.align		8
.nv.constant4:
        /*0000*/ 	.dword	precalc_xorwow_matrix
	.align		8
        /*0008*/ 	.dword	precalc_xorwow_offset_matrix
	.align		8
        /*0010*/ 	.dword	mrg32k3aM1
	.align		8
        /*0018*/ 	.dword	mrg32k3aM2
	.align		8
        /*0020*/ 	.dword	mrg32k3aM1SubSeq
	.align		8
        /*0028*/ 	.dword	mrg32k3aM2SubSeq
	.align		8
        /*0030*/ 	.dword	mrg32k3aM1Seq
	.align		8
        /*0038*/ 	.dword	mrg32k3aM2Seq


//--------------------- .nv.constant3             --------------------------
	.section	.nv.constant3,"a",@progbits
	.align	8
.nv.constant3:
	.type		__cr_lgamma_table,@object
	.size		__cr_lgamma_table,(.L_8 - __cr_lgamma_table)
__cr_lgamma_table:
        /*0000*/ 	.byte	0x00, 0x00, 0x00, 0x00, 0x00, 0x00, 0x00, 0x00, 0x00, 0x00, 0x00, 0x00, 0x00, 0x00, 0x00, 0x00
        /*0010*/ 	.byte	0xef, 0x39, 0xfa, 0xfe, 0x42, 0x2e, 0xe6, 0x3f, 0x02, 0x20, 0x2a, 0xfa, 0x0b, 0xab, 0xfc, 0x3f
        /*0020*/ 	.byte	0xf9, 0x2c, 0x92, 0x7c, 0xa7, 0x6c, 0x09, 0x40, 0xc9, 0x79, 0x44, 0x3c, 0x64, 0x26, 0x13, 0x40
        /*0030*/ 	.byte	0xca, 0x01, 0xcf, 0x3a, 0x27, 0x51, 0x1a, 0x40, 0x30, 0xcc, 0x2d, 0xf3, 0xe1, 0x0c, 0x21, 0x40
        /*0040*/ 	.byte	0x0d, 0xb7, 0xfc, 0x82, 0x8e, 0x35, 0x25, 0x40
.L_8:


//--------------------- .text._Z8methodMCPiiiiP17curandStateXORWOWS1_i --------------------------
	.section	.text._Z8methodMCPiiiiP17curandStateXORWOWS1_i,"ax",@progbits
	.align	128
        .global         _Z8methodMCPiiiiP17curandStateXORWOWS1_i
        .type           _Z8methodMCPiiiiP17curandStateXORWOWS1_i,@function
        .size           _Z8methodMCPiiiiP17curandStateXORWOWS1_i,(.L_x_29 - _Z8methodMCPiiiiP17curandStateXORWOWS1_i)
        .other          _Z8methodMCPiiiiP17curandStateXORWOWS1_i,@"STO_CUDA_ENTRY STV_DEFAULT"
_Z8methodMCPiiiiP17curandStateXORWOWS1_i:
.text._Z8methodMCPiiiiP17curandStateXORWOWS1_i:
[----:B------:R-:W-:Y:S01]  /*0000*/  LDC R1, c[0x0][0x37c] ;  /* 0x0000df00ff017b82 */ /* 0x000fe20000000800 */
[----:B------:R-:W0:Y:S07]  /*0010*/  S2R R0, SR_TID.X ;  /* 0x0000000000007919 */ /* 0x000e2e0000002100 */
[----:B------:R-:W0:Y:S01]  /*0020*/  S2UR UR5, SR_CTAID.X ;  /* 0x00000000000579c3 */ /* 0x000e220000002500 */
[----:B------:R-:W1:Y:S01]  /*0030*/  LDCU UR4, c[0x0][0x390] ;  /* 0x00007200ff0477ac */ /* 0x000e620008000800 */
[----:B------:R-:W1:Y:S06]  /*0040*/  LDCU.64 UR6, c[0x0][0x388] ;  /* 0x00007100ff0677ac */ /* 0x000e6c0008000a00 */
[----:B------:R-:W0:Y:S08]  /*0050*/  LDC R3, c[0x0][0x360] ;  /* 0x0000d800ff037b82 */ /* 0x000e300000000800 */
[----:B------:R-:W2:Y:S01]  /*0060*/  LDC R2, c[0x0][0x3a8] ;  /* 0x0000ea00ff027b82 */ /* 0x000ea20000000800 */
[----:B-1----:R-:W-:Y:S01]  /*0070*/  UIMAD UR4, UR4, UR7, URZ ;  /* 0x00000007040472a4 */ /* 0x002fe2000f8e02ff */
[----:B0-----:R-:W-:-:S05]  /*0080*/  IMAD R3, R3, UR5, R0 ;  /* 0x0000000503037c24 */ /* 0x001fca000f8e0200 */
[----:B--2---:R-:W-:-:S05]  /*0090*/  IMAD R0, R2, UR4, R3 ;  /* 0x0000000402007c24 */ /* 0x004fca000f8e0203 */
[----:B------:R-:W-:-:S13]  /*00a0*/  ISETP.GT.AND P0, PT, R0, UR6, PT ;  /* 0x0000000600007c0c */ /* 0x000fda000bf04270 */
[----:B------:R-:W-:Y:S05]  /*00b0*/  @P0 EXIT ;  /* 0x000000000000094d */ /* 0x000fea0003800000 */
[----:B------:R-:W0:Y:S01]  /*00c0*/  LDC.64 R8, c[0x0][0x3a0] ;  /* 0x0000e800ff087b82 */ /* 0x000e220000000a00 */
[----:B------:R-:W1:Y:S07]  /*00d0*/  LDCU.64 UR4, c[0x0][0x358] ;  /* 0x00006b00ff0477ac */ /* 0x000e6e0008000a00 */
[----:B------:R-:W2:Y:S01]  /*00e0*/  LDC.64 R6, c[0x0][0x398] ;  /* 0x0000e600ff067b82 */ /* 0x000ea20000000a00 */
[----:B0-----:R-:W-:-:S05]  /*00f0*/  IMAD.WIDE R8, R3, 0x30, R8 ;  /* 0x0000003003087825 */ /* 0x001fca00078e0208 */
[----:B-1----:R-:W3:Y:S01]  /*0100*/  LDG.E.64 R4, desc[UR4][R8.64] ;  /* 0x0000000408047981 */ /* 0x002ee2000c1e1b00 */
[----:B--2---:R-:W-:-:S03]  /*0110*/  IMAD.WIDE R6, R3, 0x30, R6 ;  /* 0x0000003003067825 */ /* 0x004fc600078e0206 */
[----:B------:R-:W2:Y:S04]  /*0120*/  LDG.E R11, desc[UR4][R8.64+0x14] ;  /* 0x00001404080b7981 */ /* 0x000ea8000c1e1900 */
[----:B------:R-:W4:Y:S04]  /*0130*/  LDG.E.64 R2, desc[UR4][R6.64] ;  /* 0x0000000406027981 */ /* 0x000f28000c1e1b00 */
[----:B------:R-:W5:Y:S01]  /*0140*/  LDG.E R0, desc[UR4][R6.64+0x14] ;  /* 0x0000140406007981 */ /* 0x000f62000c1e1900 */
[----:B---3--:R-:W-:-:S04]  /*0150*/  SHF.R.U32.HI R12, RZ, 0x2, R5 ;  /* 0x00000002ff0c7819 */ /* 0x008fc80000011605 */
[----:B------:R-:W-:Y:S02]  /*0160*/  LOP3.LUT R12, R12, R5, RZ, 0x3c, !PT ;  /* 0x000000050c0c7212 */ /* 0x000fe400078e3cff */
[----:B----4-:R-:W-:Y:S01]  /*0170*/  SHF.R.U32.HI R10, RZ, 0x2, R3 ;  /* 0x00000002ff0a7819 */ /* 0x010fe20000011603 */
[----:B--2---:R-:W-:Y:S02]  /*0180*/  IMAD.SHL.U32 R14, R11, 0x10, RZ ;  /* 0x000000100b0e7824 */ /* 0x004fe400078e00ff */
[----:B------:R-:W-:Y:S01]  /*0190*/  IMAD.SHL.U32 R13, R12, 0x2, RZ ;  /* 0x000000020c0d7824 */ /* 0x000fe200078e00ff */
[----:B------:R-:W-:Y:S01]  /*01a0*/  LOP3.LUT R10, R10, R3, RZ, 0x3c, !PT ;  /* 0x000000030a0a7212 */ /* 0x000fe200078e3cff */
[----:B-----5:R-:W-:-:S03]  /*01b0*/  IMAD.SHL.U32 R3, R0, 0x10, RZ ;  /* 0x0000001000037824 */ /* 0x020fc600078e00ff */
[----:B------:R-:W-:Y:S01]  /*01c0*/  LOP3.LUT R13, R11, R14, R13, 0x96, !PT ;  /* 0x0000000e0b0d7212 */ /* 0x000fe200078e960d */
[----:B------:R-:W-:-:S03]  /*01d0*/  IMAD.SHL.U32 R5, R10, 0x2, RZ ;  /* 0x000000020a057824 */ /* 0x000fc600078e00ff */
[----:B------:R-:W-:Y:S02]  /*01e0*/  LOP3.LUT R13, R13, R12, RZ, 0x3c, !PT ;  /* 0x0000000c0d0d7212 */ /* 0x000fe400078e3cff */
[----:B------:R-:W-:Y:S02]  /*01f0*/  LOP3.LUT R3, R0, R3, R5, 0x96, !PT ;  /* 0x0000000300037212 */ /* 0x000fe400078e9605 */
[----:B------:R-:W-:Y:S02]  /*0200*/  IADD3 R4, PT, PT, R4, 0x587c5, R13 ;  /* 0x000587c504047810 */ /* 0x000fe40007ffe00d */
[----:B------:R-:W-:Y:S01]  /*0210*/  LOP3.LUT R3, R3, R10, RZ, 0x3c, !PT ;  /* 0x0000000a03037212 */ /* 0x000fe200078e3cff */
[----:B------:R-:W-:Y:S01]  /*0220*/  IMAD.MOV.U32 R5, RZ, RZ, 0x2f800000 ;  /* 0x2f800000ff057424 */ /* 0x000fe200078e00ff */
[----:B------:R-:W-:Y:S02]  /*0230*/  I2FP.F32.U32 R4, R4 ;  /* 0x0000000400047245 */ /* 0x000fe40000201000 */
[----:B------:R-:W-:-:S03]  /*0240*/  IADD3 R2, PT, PT, R2, 0x587c5, R3 ;  /* 0x000587c502027810 */ /* 0x000fc60007ffe003 */
[----:B------:R-:W-:Y:S01]  /*0250*/  FFMA R4, R4, R5, 1.1641532182693481445e-10 ;  /* 0x2f00000004047423 */ /* 0x000fe20000000005 */
[----:B------:R-:W-:-:S03]  /*0260*/  I2FP.F32.U32 R2, R2 ;  /* 0x0000000200027245 */ /* 0x000fc60000201000 */
[----:B------:R-:W-:Y:S02]  /*0270*/  FMUL R3, R4, R4 ;  /* 0x0000000404037220 */ /* 0x000fe40000400000 */
[----:B------:R-:W-:-:S04]  /*0280*/  FFMA R2, R2, R5, 1.1641532182693481445e-10 ;  /* 0x2f00000002027423 */ /* 0x000fc80000000005 */
[----:B------:R-:W-:-:S05]  /*0290*/  FFMA R3, R2, R2, R3 ;  /* 0x0000000202037223 */ /* 0x000fca0000000003 */
[----:B------:R-:W-:-:S13]  /*02a0*/  FSETP.GTU.AND P0, PT, R3, 1, PT ;  /* 0x3f8000000300780b */ /* 0x000fda0003f0c000 */
[----:B------:R-:W-:Y:S05]  /*02b0*/  @P0 EXIT ;  /* 0x000000000000094d */ /* 0x000fea0003800000 */
[----:B------:R-:W0:Y:S01]  /*02c0*/  S2R R0, SR_LANEID ;  /* 0x0000000000007919 */ /* 0x000e220000000000 */
[----:B------:R-:W1:Y:S01]  /*02d0*/  LDC.64 R2, c[0x0][0x380] ;  /* 0x0000e000ff027b82 */ /* 0x000e620000000a00 */
[----:B------:R-:W-:Y:S02]  /*02e0*/  VOTEU.ANY UR6, UPT, PT ;  /* 0x0000000000067886 */ /* 0x000fe400038e0100 */
[----:B------:R-:W-:Y:S02]  /*02f0*/  UFLO.U32 UR7, UR6 ;  /* 0x00000006000772bd */ /* 0x000fe400080e0000 */
[----:B------:R-:W1:Y:S04]  /*0300*/  POPC R5, UR6 ;  /* 0x0000000600057d09 */ /* 0x000e680008000000 */
[----:B0-----:R-:W-:-:S13]  /*0310*/  ISETP.EQ.U32.AND P0, PT, R0, UR7, PT ;  /* 0x0000000700007c0c */ /* 0x001fda000bf02070 */
[----:B-1----:R-:W-:Y:S01]  /*0320*/  @P0 REDG.E.ADD.STRONG.GPU desc[UR4][R2.64], R5 ;  /* 0x000000050200098e */ /* 0x002fe2000c12e104 */
[----:B------:R-:W-:Y:S05]  /*0330*/  EXIT ;  /* 0x000000000000794d */ /* 0x000fea0003800000 */
.L_x_0:
[----:B------:R-:W-:-:S00]  /*0340*/  BRA `(.L_x_0) ;  /* 0xfffffffc00fc7947 */ /* 0x000fc0000383ffff */
[----:B------:R-:W-:-:S00]  /*0350*/  NOP ;  /* 0x0000000000007918 */ /* 0x000fc00000000000 */
        /* <DEDUP_REMOVED lines=10> */
.L_x_29:


//--------------------- .text._Z11kernel_initP17curandStateXORWOWS0_i --------------------------
	.section	.text._Z11kernel_initP17curandStateXORWOWS0_i,"ax",@progbits
	.align	128
        .global         _Z11kernel_initP17curandStateXORWOWS0_i
        .type           _Z11kernel_initP17curandStateXORWOWS0_i,@function
        .size           _Z11kernel_initP17curandStateXORWOWS0_i,(.L_x_30 - _Z11kernel_initP17curandStateXORWOWS0_i)
        .other          _Z11kernel_initP17curandStateXORWOWS0_i,@"STO_CUDA_ENTRY STV_DEFAULT"
_Z11kernel_initP17curandStateXORWOWS0_i:
.text._Z11kernel_initP17curandStateXORWOWS0_i:
[----:B------:R-:W-:Y:S01]  /*0000*/  LDC R1, c[0x0][0x37c] ;  /* 0x0000df00ff017b82 */ /* 0x000fe20000000800 */
[----:B------:R-:W0:Y:S07]  /*0010*/  S2R R3, SR_TID.X ;  /* 0x0000000000037919 */ /* 0x000e2e0000002100 */
[----:B------:R-:W0:Y:S01]  /*0020*/  S2UR UR4, SR_CTAID.X ;  /* 0x00000000000479c3 */ /* 0x000e220000002500 */
[----:B------:R-:W1:Y:S07]  /*0030*/  LDCU.64 UR10, c[0x0][0x358] ;  /* 0x00006b00ff0a77ac */ /* 0x000e6e0008000a00 */
[----:B------:R-:W0:Y:S02]  /*0040*/  LDC R0, c[0x0][0x360] ;  /* 0x0000d800ff007b82 */ /* 0x000e240000000800 */
[----:B0-----:R-:W-:Y:S01]  /*0050*/  IMAD R0, R0, UR4, R3 ;  /* 0x0000000400007c24 */ /* 0x001fe2000f8e0203 */
[----:B------:R-:W-:-:S06]  /*0060*/  CS2R R2, SR_CLOCKLO ;  /* 0x0000000000027805 */ /* 0x000fcc0000015000 */
[----:B------:R-:W-:Y:S01]  /*0070*/  R2UR UR4, R2 ;  /* 0x00000000020472ca */ /* 0x000fe200000e0000 */
[----:B------:R-:W0:Y:S01]  /*0080*/  LDC.64 R4, c[0x0][0x380] ;  /* 0x0000e000ff047b82 */ /* 0x000e220000000a00 */
[----:B------:R-:W-:Y:S01]  /*0090*/  R2UR UR5, R3 ;  /* 0x00000000030572ca */ /* 0x000fe200000e0000 */
[----:B------:R-:W-:Y:S01]  /*00a0*/  BSSY.RECONVERGENT B0, `(.L_x_1) ;  /* 0x00000e8000007945 */ /* 0x000fe20003800200 */
[----:B------:R-:W-:Y:S02]  /*00b0*/  ISETP.NE.AND P0, PT, R0, RZ, PT ;  /* 0x000000ff0000720c */ /* 0x000fe40003f05270 */
[----:B------:R-:W-:-:S07]  /*00c0*/  SHF.R.S32.HI R3, RZ, 0x1f, R0 ;  /* 0x0000001fff037819 */ /* 0x000fce0000011400 */
[----:B------:R-:W-:Y:S02]  /*00d0*/  ULOP3.LUT UR4, UR4, 0xaad26b49, URZ, 0x3c, !UPT ;  /* 0xaad26b4904047892 */ /* 0x000fe4000f8e3cff */
[----:B------:R-:W-:Y:S02]  /*00e0*/  ULOP3.LUT UR5, UR5, 0xf7dcefdd, URZ, 0x3c, !UPT ;  /* 0xf7dcefdd05057892 */ /* 0x000fe4000f8e3cff */
[----:B------:R-:W-:Y:S02]  /*00f0*/  UIMAD UR4, UR4, 0x4182bed5, URZ ;  /* 0x4182bed5040478a4 */ /* 0x000fe4000f8e02ff */
[----:B------:R-:W-:Y:S02]  /*0100*/  UIMAD UR5, UR5, -0x658354e5, URZ ;  /* 0x9a7cab1b050578a4 */ /* 0x000fe4000f8e02ff */
[----:B------:R-:W-:Y:S02]  /*0110*/  UIADD3 UR7, UPT, UPT, UR4, 0x75bcd15, URZ ;  /* 0x075bcd1504077890 */ /* 0x000fe4000fffe0ff */
[----:B------:R-:W-:-:S02]  /*0120*/  UIADD3 UR6, UPT, UPT, UR4, 0x64f0c9, UR5 ;  /* 0x0064f0c904067890 */ /* 0x000fc4000fffe005 */
[----:B------:R-:W-:Y:S01]  /*0130*/  ULOP3.LUT UR8, UR4, 0x159a55e5, URZ, 0x3c, !UPT ;  /* 0x159a55e504087892 */ /* 0x000fe2000f8e3cff */
[----:B0-----:R-:W-:Y:S01]  /*0140*/  IMAD.WIDE R4, R0, 0x30, R4 ;  /* 0x0000003000047825 */ /* 0x001fe200078e0204 */
[----:B------:R-:W-:Y:S02]  /*0150*/  UIADD3 UR9, UPT, UPT, UR5, 0x1f123bb5, URZ ;  /* 0x1f123bb505097890 */ /* 0x000fe4000fffe0ff */
[----:B------:R-:W-:Y:S01]  /*0160*/  UIADD3 UR4, UPT, UPT, UR4, 0x583f19, URZ ;  /* 0x00583f1904047890 */ /* 0x000fe2000fffe0ff */
[----:B------:R-:W-:Y:S01]  /*0170*/  IMAD.U32 R11, RZ, RZ, UR7 ;  /* 0x00000007ff0b7e24 */ /* 0x000fe2000f8e00ff */
[----:B------:R-:W-:Y:S01]  /*0180*/  ULOP3.LUT UR5, UR5, 0x5491333, URZ, 0x3c, !UPT ;  /* 0x0549133305057892 */ /* 0x000fe2000f8e3cff */
[----:B------:R-:W-:Y:S02]  /*0190*/  IMAD.U32 R10, RZ, RZ, UR6 ;  /* 0x00000006ff0a7e24 */ /* 0x000fe4000f8e00ff */
[----:B------:R-:W-:Y:S02]  /*01a0*/  IMAD.U32 R7, RZ, RZ, UR9 ;  /* 0x00000009ff077e24 */ /* 0x000fe4000f8e00ff */
[----:B------:R-:W-:Y:S01]  /*01b0*/  IMAD.U32 R6, RZ, RZ, UR8 ;  /* 0x00000008ff067e24 */ /* 0x000fe2000f8e00ff */
[----:B-1----:R0:W-:Y:S01]  /*01c0*/  STG.E.64 desc[UR10][R4.64], R10 ;  /* 0x0000000a04007986 */ /* 0x0021e2000c101b0a */
[----:B------:R-:W-:-:S02]  /*01d0*/  IMAD.U32 R9, RZ, RZ, UR4 ;  /* 0x00000004ff097e24 */ /* 0x000fc4000f8e00ff */
[----:B------:R-:W-:Y:S01]  /*01e0*/  IMAD.U32 R8, RZ, RZ, UR5 ;  /* 0x00000005ff087e24 */ /* 0x000fe2000f8e00ff */
[----:B------:R0:W-:Y:S04]  /*01f0*/  STG.E.64 desc[UR10][R4.64+0x8], R6 ;  /* 0x0000080604007986 */ /* 0x0001e8000c101b0a */
[----:B------:R0:W-:Y:S01]  /*0200*/  STG.E.64 desc[UR10][R4.64+0x10], R8 ;  /* 0x0000100804007986 */ /* 0x0001e2000c101b0a */
[----:B------:R-:W-:Y:S05]  /*0210*/  @!P0 BRA `(.L_x_2) ;  /* 0x0000000c00408947 */ /* 0x000fea0003800000 */
[----:B------:R-:W-:Y:S02]  /*0220*/  IMAD.MOV.U32 R2, RZ, RZ, RZ ;  /* 0x000000ffff027224 */ /* 0x000fe400078e00ff */
[----:B------:R-:W-:Y:S02]  /*0230*/  IMAD.MOV.U32 R14, RZ, RZ, R0 ;  /* 0x000000ffff0e7224 */ /* 0x000fe400078e0000 */
[----:B------:R-:W-:-:S07]  /*0240*/  IMAD.MOV.U32 R15, RZ, RZ, R3 ;  /* 0x000000ffff0f7224 */ /* 0x000fce00078e0003 */
.L_x_8:
[----:B------:R-:W-:Y:S01]  /*0250*/  LOP3.LUT R16, R14, 0x3, RZ, 0xc0, !PT ;  /* 0x000000030e107812 */ /* 0x000fe200078ec0ff */
[----:B------:R-:W-:Y:S03]  /*0260*/  BSSY.RECONVERGENT B1, `(.L_x_3) ;  /* 0x00000c5000017945 */ /* 0x000fe60003800200 */
[----:B------:R-:W-:-:S04]  /*0270*/  ISETP.NE.U32.AND P0, PT, R16, RZ, PT ;  /* 0x000000ff1000720c */ /* 0x000fc80003f05070 */
[----:B------:R-:W-:-:S13]  /*0280*/  ISETP.NE.AND.EX P0, PT, RZ, RZ, PT, P0 ;  /* 0x000000ffff00720c */ /* 0x000fda0003f05300 */
[----:B-1----:R-:W-:Y:S05]  /*0290*/  @!P0 BRA `(.L_x_4) ;  /* 0x0000000c00048947 */ /* 0x002fea0003800000 */
[----:B0-----:R-:W0:Y:S01]  /*02a0*/  LDC.64 R10, c[0x4][RZ] ;  /* 0x01000000ff0a7b82 */ /* 0x001e220000000a00 */
[----:B------:R-:W-:Y:S02]  /*02b0*/  IMAD.MOV.U32 R17, RZ, RZ, RZ ;  /* 0x000000ffff117224 */ /* 0x000fe400078e00ff */
[----:B0-----:R-:W-:-:S07]  /*02c0*/  IMAD.WIDE.U32 R10, R2, 0xc80, R10 ;  /* 0x00000c80020a7825 */ /* 0x001fce00078e000a */
.L_x_7:
[----:B-1----:R-:W-:Y:S01]  /*02d0*/  IMAD.MOV.U32 R19, RZ, RZ, RZ ;  /* 0x000000ffff137224 */ /* 0x002fe200078e00ff */
[----:B------:R-:W-:Y:S01]  /*02e0*/  CS2R R8, SRZ ;  /* 0x0000000000087805 */ /* 0x000fe2000001ff00 */
[----:B------:R-:W-:Y:S01]  /*02f0*/  IMAD.MOV.U32 R21, RZ, RZ, RZ ;  /* 0x000000ffff157224 */ /* 0x000fe200078e00ff */
[----:B------:R-:W-:-:S07]  /*0300*/  CS2R R6, SRZ ;  /* 0x0000000000067805 */ /* 0x000fce000001ff00 */
.L_x_6:
[----:B------:R-:W-:-:S05]  /*0310*/  IMAD.WIDE.U32 R12, R21, 0x4, R4 ;  /* 0x00000004150c7825 */ /* 0x000fca00078e0004 */
[----:B------:R0:W5:Y:S01]  /*0320*/  LDG.E R18, desc[UR10][R12.64+0x4] ;  /* 0x0000040a0c127981 */ /* 0x000162000c1e1900 */
[----:B------:R-:W-:Y:S02]  /*0330*/  IMAD.SHL.U32 R20, R21, 0x20, RZ ;  /* 0x0000002015147824 */ /* 0x000fe400078e00ff */
[----:B------:R-:W-:-:S07]  /*0340*/  IMAD.MOV.U32 R23, RZ, RZ, RZ ;  /* 0x000000ffff177224 */ /* 0x000fce00078e00ff */
.L_x_5:
[----:B-----5:R-:W-:Y:S01]  /*0350*/  SHF.R.U32.HI R24, RZ, R23, R18 ;  /* 0x00000017ff187219 */ /* 0x020fe20000011612 */
[----:B0-----:R-:W-:-:S03]  /*0360*/  IMAD.IADD R12, R20, 0x1, R23 ;  /* 0x00000001140c7824 */ /* 0x001fc600078e0217 */
[----:B------:R-:W-:-:S04]  /*0370*/  LOP3.LUT R13, R24, 0x1, RZ, 0xc0, !PT ;  /* 0x00000001180d7812 */ /* 0x000fc800078ec0ff */
[----:B------:R-:W-:Y:S01]  /*0380*/  ISETP.NE.U32.AND P0, PT, R13, 0x1, PT ;  /* 0x000000010d00780c */ /* 0x000fe20003f05070 */
[----:B------:R-:W-:-:S03]  /*0390*/  IMAD R13, R12, 0x5, RZ ;  /* 0x000000050c0d7824 */ /* 0x000fc600078e02ff */
[----:B------:R-:W-:Y:S01]  /*03a0*/  R2P PR, R24, 0x7e ;  /* 0x0000007e18007804 */ /* 0x000fe20000000000 */
[----:B------:R-:W-:-:S08]  /*03b0*/  IMAD.WIDE.U32 R12, R13, 0x4, R10 ;  /* 0x000000040d0c7825 */ /* 0x000fd000078e000a */
[----:B------:R-:W2:Y:S04]  /*03c0*/  @!P0 LDG.E R26, desc[UR10][R12.64+0x10] ;  /* 0x0000100a0c1a8981 */ /* 0x000ea8000c1e1900 */
[----:B------:R-:W3:Y:S04]  /*03d0*/  @P1 LDG.E R28, desc[UR10][R12.64+0x24] ;  /* 0x0000240a0c1c1981 */ /* 0x000ee8000c1e1900 */
[----:B------:R-:W4:Y:S04]  /*03e0*/  @!P0 LDG.E R22, desc[UR10][R12.64] ;  /* 0x0000000a0c168981 */ /* 0x000f28000c1e1900 */
[----:B------:R-:W4:Y:S04]  /*03f0*/  @P2 LDG.E R25, desc[UR10][R12.64+0x38] ;  /* 0x0000380a0c192981 */ /* 0x000f28000c1e1900 */
[----:B------:R-:W4:Y:S01]  /*0400*/  @P1 LDG.E R27, desc[UR10][R12.64+0x20] ;  /* 0x0000200a0c1b1981 */ /* 0x000f22000c1e1900 */
[----:B--2---:R-:W-:-:S03]  /*0410*/  @!P0 LOP3.LUT R9, R9, R26, RZ, 0x3c, !PT ;  /* 0x0000001a09098212 */ /* 0x004fc600078e3cff */
[----:B------:R-:W2:Y:S01]  /*0420*/  @P3 LDG.E R26, desc[UR10][R12.64+0x4c] ;  /* 0x00004c0a0c1a3981 */ /* 0x000ea2000c1e1900 */
[----:B---3--:R-:W-:-:S03]  /*0430*/  @P1 LOP3.LUT R9, R9, R28, RZ, 0x3c, !PT ;  /* 0x0000001c09091212 */ /* 0x008fc600078e3cff */
[----:B------:R-:W3:Y:S01]  /*0440*/  @P4 LDG.E R28, desc[UR10][R12.64+0x60] ;  /* 0x0000600a0c1c4981 */ /* 0x000ee2000c1e1900 */
[----:B----4-:R-:W-:-:S03]  /*0450*/  @!P0 LOP3.LUT R19, R19, R22, RZ, 0x3c, !PT ;  /* 0x0000001613138212 */ /* 0x010fc600078e3cff */
[----:B------:R-:W4:Y:S01]  /*0460*/  @!P0 LDG.E R22, desc[UR10][R12.64+0x8] ;  /* 0x0000080a0c168981 */ /* 0x000f22000c1e1900 */
[----:B------:R-:W-:-:S03]  /*0470*/  @P2 LOP3.LUT R9, R9, R25, RZ, 0x3c, !PT ;  /* 0x0000001909092212 */ /* 0x000fc600078e3cff */
[----:B------:R-:W3:Y:S01]  /*0480*/  @!P0 LDG.E R25, desc[UR10][R12.64+0x4] ;  /* 0x0000040a0c198981 */ /* 0x000ee2000c1e1900 */
[----:B--2---:R-:W-:-:S03]  /*0490*/  @P3 LOP3.LUT R9, R9, R26, RZ, 0x3c, !PT ;  /* 0x0000001a09093212 */ /* 0x004fc600078e3cff */
[----:B------:R-:W2:Y:S01]  /*04a0*/  @P5 LDG.E R26, desc[UR10][R12.64+0x74] ;  /* 0x0000740a0c1a5981 */ /* 0x000ea2000c1e1900 */
[----:B----4-:R-:W-:-:S03]  /*04b0*/  @!P0 LOP3.LUT R7, R7, R22, RZ, 0x3c, !PT ;  /* 0x0000001607078212 */ /* 0x010fc600078e3cff */
[----:B------:R-:W4:Y:S01]  /*04c0*/  @P1 LDG.E R22, desc[UR10][R12.64+0x14] ;  /* 0x0000140a0c161981 */ /* 0x000f22000c1e1900 */
[----:B---3--:R-:W-:-:S03]  /*04d0*/  @!P0 LOP3.LUT R6, R6, R25, RZ, 0x3c, !PT ;  /* 0x0000001906068212 */ /* 0x008fc600078e3cff */
[----:B------:R-:W3:Y:S01]  /*04e0*/  @!P0 LDG.E R25, desc[UR10][R12.64+0xc] ;  /* 0x00000c0a0c198981 */ /* 0x000ee2000c1e1900 */
[----:B------:R-:W-:-:S03]  /*04f0*/  @P4 LOP3.LUT R9, R9, R28, RZ, 0x3c, !PT ;  /* 0x0000001c09094212 */ /* 0x000fc600078e3cff */
[----:B------:R-:W3:Y:S01]  /*0500*/  @P6 LDG.E R28, desc[UR10][R12.64+0x88] ;  /* 0x0000880a0c1c6981 */ /* 0x000ee2000c1e1900 */
[----:B--2---:R-:W-:-:S03]  /*0510*/  @P5 LOP3.LUT R9, R9, R26, RZ, 0x3c, !PT ;  /* 0x0000001a09095212 */ /* 0x004fc600078e3cff */
[----:B------:R-:W2:Y:S01]  /*0520*/  @P2 LDG.E R26, desc[UR10][R12.64+0x28] ;  /* 0x0000280a0c1a2981 */ /* 0x000ea2000c1e1900 */
[----:B----4-:R-:W-:-:S03]  /*0530*/  @P1 LOP3.LUT R19, R19, R22, RZ, 0x3c, !PT ;  /* 0x0000001613131212 */ /* 0x010fc600078e3cff */
[----:B------:R-:W4:Y:S01]  /*0540*/  @P1 LDG.E R22, desc[UR10][R12.64+0x1c] ;  /* 0x00001c0a0c161981 */ /* 0x000f22000c1e1900 */
[----:B---3--:R-:W-:-:S03]  /*0550*/  @!P0 LOP3.LUT R8, R8, R25, RZ, 0x3c, !PT ;  /* 0x0000001908088212 */ /* 0x008fc600078e3cff */
[----:B------:R-:W3:Y:S01]  /*0560*/  @P1 LDG.E R25, desc[UR10][R12.64+0x18] ;  /* 0x0000180a0c191981 */ /* 0x000ee2000c1e1900 */
[----:B------:R-:W-:-:S03]  /*0570*/  @P1 LOP3.LUT R8, R8, R27, RZ, 0x3c, !PT ;  /* 0x0000001b08081212 */ /* 0x000fc600078e3cff */
[----:B------:R-:W3:Y:S01]  /*0580*/  @P2 LDG.E R27, desc[UR10][R12.64+0x34] ;  /* 0x0000340a0c1b2981 */ /* 0x000ee2000c1e1900 */
[----:B--2---:R-:W-:-:S03]  /*0590*/  @P2 LOP3.LUT R19, R19, R26, RZ, 0x3c, !PT ;  /* 0x0000001a13132212 */ /* 0x004fc600078e3cff */
[----:B------:R-:W2:Y:S01]  /*05a0*/  @P3 LDG.E R26, desc[UR10][R12.64+0x3c] ;  /* 0x00003c0a0c1a3981 */ /* 0x000ea2000c1e1900 */
[----:B----4-:R-:W-:-:S03]  /*05b0*/  @P1 LOP3.LUT R7, R7, R22, RZ, 0x3c, !PT ;  /* 0x0000001607071212 */ /* 0x010fc600078e3cff */
[----:B------:R-:W4:Y:S01]  /*05c0*/  @P2 LDG.E R22, desc[UR10][R12.64+0x30] ;  /* 0x0000300a0c162981 */ /* 0x000f22000c1e1900 */
[----:B---3--:R-:W-:-:S03]  /*05d0*/  @P1 LOP3.LUT R6, R6, R25, RZ, 0x3c, !PT ;  /* 0x0000001906061212 */ /* 0x008fc600078e3cff */
        /* <DEDUP_REMOVED lines=25> */
[----:B------:R-:W-:Y:S02]  /*0770*/  LOP3.LUT P0, RZ, R24, 0x80, RZ, 0xc0, !PT ;  /* 0x0000008018ff7812 */ /* 0x000fe4000780c0ff */
[----:B------:R-:W-:Y:S02]  /*0780*/  @P5 LOP3.LUT R8, R8, R27, RZ, 0x3c, !PT ;  /* 0x0000001b08085212 */ /* 0x000fe400078e3cff */
[----:B------:R-:W3:Y:S01]  /*0790*/  @P6 LDG.E R27, desc[UR10][R12.64+0x84] ;  /* 0x0000840a0c1b6981 */ /* 0x000ee2000c1e1900 */
[----:B--2---:R-:W-:-:S08]  /*07a0*/  @P6 LOP3.LUT R19, R19, R26, RZ, 0x3c, !PT ;  /* 0x0000001a13136212 */ /* 0x004fd000078e3cff */
        /* <DEDUP_REMOVED lines=13> */
[----:B------:R-:W-:Y:S02]  /*0880*/  @P6 LOP3.LUT R9, R9, R28, RZ, 0x3c, !PT ;  /* 0x0000001c09096212 */ /* 0x000fe400078e3cff */
[----:B------:R-:W-:Y:S02]  /*0890*/  @P0 LOP3.LUT R8, R8, R27, RZ, 0x3c, !PT ;  /* 0x0000001b08080212 */ /* 0x000fe400078e3cff */
[----:B--2---:R-:W-:Y:S02]  /*08a0*/  @P0 LOP3.LUT R9, R9, R26, RZ, 0x3c, !PT ;  /* 0x0000001a09090212 */ /* 0x004fe400078e3cff */
[----:B----4-:R-:W-:Y:S02]  /*08b0*/  @P0 LOP3.LUT R7, R7, R22, RZ, 0x3c, !PT ;  /* 0x0000001607070212 */ /* 0x010fe400078e3cff */
[----:B---3--:R-:W-:Y:S02]  /*08c0*/  @P0 LOP3.LUT R6, R6, R25, RZ, 0x3c, !PT ;  /* 0x0000001906060212 */ /* 0x008fe400078e3cff */
[----:B------:R-:W-:-:S13]  /*08d0*/  R2P PR, R24.B1, 0x7f ;  /* 0x0000007f18007804 */ /* 0x000fda0000001000 */
[----:B------:R-:W2:Y:S04]  /*08e0*/  @P0 LDG.E R22, desc[UR10][R12.64+0xa0] ;  /* 0x0000a00a0c160981 */ /* 0x000ea8000c1e1900 */
[----:B------:R-:W3:Y:S04]  /*08f0*/  @P0 LDG.E R25, desc[UR10][R12.64+0xa4] ;  /* 0x0000a40a0c190981 */ /* 0x000ee8000c1e1900 */
[----:B------:R-:W4:Y:S04]  /*0900*/  @P0 LDG.E R26, desc[UR10][R12.64+0xb0] ;  /* 0x0000b00a0c1a0981 */ /* 0x000f28000c1e1900 */
[----:B------:R-:W4:Y:S04]  /*0910*/  @P2 LDG.E R27, desc[UR10][R12.64+0xcc] ;  /* 0x0000cc0a0c1b2981 */ /* 0x000f28000c1e1900 */
[----:B------:R-:W4:Y:S01]  /*0920*/  @P1 LDG.E R28, desc[UR10][R12.64+0xc4] ;  /* 0x0000c40a0c1c1981 */ /* 0x000f22000c1e1900 */
[----:B--2---:R-:W-:-:S03]  /*0930*/  @P0 LOP3.LUT R19, R19, R22, RZ, 0x3c, !PT ;  /* 0x0000001613130212 */ /* 0x004fc600078e3cff */
[----:B------:R-:W2:Y:S01]  /*0940*/  @P0 LDG.E R22, desc[UR10][R12.64+0xa8] ;  /* 0x0000a80a0c160981 */ /* 0x000ea2000c1e1900 */
[----:B---3--:R-:W-:-:S03]  /*0950*/  @P0 LOP3.LUT R6, R6, R25, RZ, 0x3c, !PT ;  /* 0x0000001906060212 */ /* 0x008fc600078e3cff */
[----:B------:R-:W3:Y:S01]  /*0960*/  @P0 LDG.E R25, desc[UR10][R12.64+0xac] ;  /* 0x0000ac0a0c190981 */ /* 0x000ee2000c1e1900 */
[----:B--2---:R-:W-:-:S03]  /*0970*/  @P0 LOP3.LUT R7, R7, R22, RZ, 0x3c, !PT ;  /* 0x0000001607070212 */ /* 0x004fc600078e3cff */
[----:B------:R-:W2:Y:S01]  /*0980*/  @P1 LDG.E R22, desc[UR10][R12.64+0xb4] ;  /* 0x0000b40a0c161981 */ /* 0x000ea2000c1e1900 */
[----:B---3--:R-:W-:-:S03]  /*0990*/  @P0 LOP3.LUT R8, R8, R25, RZ, 0x3c, !PT ;  /* 0x0000001908080212 */ /* 0x008fc600078e3cff */
[----:B------:R-:W3:Y:S01]  /*09a0*/  @P1 LDG.E R25, desc[UR10][R12.64+0xb8] ;  /* 0x0000b80a0c191981 */ /* 0x000ee2000c1e1900 */
[----:B----4-:R-:W-:Y:S02]  /*09b0*/  @P0 LOP3.LUT R9, R9, R26, RZ, 0x3c, !PT ;  /* 0x0000001a09090212 */ /* 0x010fe400078e3cff */
[----:B------:R-:W-:Y:S01]  /*09c0*/  LOP3.LUT P0, RZ, R24, 0x8000, RZ, 0xc0, !PT ;  /* 0x0000800018ff7812 */ /* 0x000fe2000780c0ff */
[----:B------:R-:W4:Y:S04]  /*09d0*/  @P2 LDG.E R26, desc[UR10][R12.64+0xd8] ;  /* 0x0000d80a0c1a2981 */ /* 0x000f28000c1e1900 */
[----:B------:R-:W4:Y:S01]  /*09e0*/  @P2 LDG.E R24, desc[UR10][R12.64+0xc8] ;  /* 0x0000c80a0c182981 */ /* 0x000f22000c1e1900 */
[----:B--2---:R-:W-:-:S07]  /*09f0*/  @P1 LOP3.LUT R19, R19, R22, RZ, 0x3c, !PT ;  /* 0x0000001613131212 */ /* 0x004fce00078e3cff */
[----:B------:R-:W2:Y:S04]  /*0a00*/  @P0 LDG.E R29, desc[UR10][R12.64+0x138] ;  /* 0x0001380a0c1d0981 */ /* 0x000ea8000c1e1900 */
[----:B------:R-:W2:Y:S01]  /*0a10*/  @P1 LDG.E R22, desc[UR10][R12.64+0xbc] ;  /* 0x0000bc0a0c161981 */ /* 0x000ea2000c1e1900 */
[----:B---3--:R-:W-:-:S03]  /*0a20*/  @P1 LOP3.LUT R6, R6, R25, RZ, 0x3c, !PT ;  /* 0x0000001906061212 */ /* 0x008fc600078e3cff */
[----:B------:R-:W3:Y:S01]  /*0a30*/  @P1 LDG.E R25, desc[UR10][R12.64+0xc0] ;  /* 0x0000c00a0c191981 */ /* 0x000ee2000c1e1900 */
[----:B----4-:R-:W-:-:S03]  /*0a40*/  @P2 LOP3.LUT R19, R19, R24, RZ, 0x3c, !PT ;  /* 0x0000001813132212 */ /* 0x010fc600078e3cff */
[----:B------:R-:W4:Y:S01]  /*0a50*/  @P3 LDG.E R24, desc[UR10][R12.64+0xdc] ;  /* 0x0000dc0a0c183981 */ /* 0x000f22000c1e1900 */
[----:B--2---:R-:W-:-:S03]  /*0a60*/  @P1 LOP3.LUT R7, R7, R22, RZ, 0x3c, !PT ;  /* 0x0000001607071212 */ /* 0x004fc600078e3cff */
[----:B------:R-:W2:Y:S01]  /*0a70*/  @P2 LDG.E R22, desc[UR10][R12.64+0xd0] ;  /* 0x0000d00a0c162981 */ /* 0x000ea2000c1e1900 */
[----:B---3--:R-:W-:-:S03]  /*0a80*/  @P1 LOP3.LUT R8, R8, R25, RZ, 0x3c, !PT ;  /* 0x0000001908081212 */ /* 0x008fc600078e3cff */
[----:B------:R-:W3:Y:S01]  /*0a90*/  @P2 LDG.E R25, desc[UR10][R12.64+0xd4] ;  /* 0x0000d40a0c192981 */ /* 0x000ee2000c1e1900 */
[----:B------:R-:W-:Y:S02]  /*0aa0*/  @P2 LOP3.LUT R6, R6, R27, RZ, 0x3c, !PT ;  /* 0x0000001b06062212 */ /* 0x000fe400078e3cff */
[----:B----4-:R-:W-:Y:S01]  /*0ab0*/  @P3 LOP3.LUT R19, R19, R24, RZ, 0x3c, !PT ;  /* 0x0000001813133212 */ /* 0x010fe200078e3cff */
[----:B------:R-:W4:Y:S04]  /*0ac0*/  @P3 LDG.E R27, desc[UR10][R12.64+0xe0] ;  /* 0x0000e00a0c1b3981 */ /* 0x000f28000c1e1900 */
[----:B------:R-:W4:Y:S01]  /*0ad0*/  @P4 LDG.E R24, desc[UR10][R12.64+0xf0] ;  /* 0x0000f00a0c184981 */ /* 0x000f22000c1e1900 */
[----:B--2---:R-:W-:-:S03]  /*0ae0*/  @P2 LOP3.LUT R7, R7, R22, RZ, 0x3c, !PT ;  /* 0x0000001607072212 */ /* 0x004fc600078e3cff */
[----:B------:R-:W2:Y:S01]  /*0af0*/  @P3 LDG.E R22, desc[UR10][R12.64+0xe4] ;  /* 0x0000e40a0c163981 */ /* 0x000ea2000c1e1900 */
[----:B---3--:R-:W-:-:S03]  /*0b00*/  @P2 LOP3.LUT R8, R8, R25, RZ, 0x3c, !PT ;  /* 0x0000001908082212 */ /* 0x008fc600078e3cff */
[----:B------:R-:W3:Y:S01]  /*0b10*/  @P3 LDG.E R25, desc[UR10][R12.64+0xe8] ;  /* 0x0000e80a0c193981 */ /* 0x000ee2000c1e1900 */
[----:B----4-:R-:W-:-:S03]  /*0b20*/  @P3 LOP3.LUT R6, R6, R27, RZ, 0x3c, !PT ;  /* 0x0000001b06063212 */ /* 0x010fc600078e3cff */
[----:B------:R-:W4:Y:S01]  /*0b30*/  @P4 LDG.E R27, desc[UR10][R12.64+0xf4] ;  /* 0x0000f40a0c1b4981 */ /* 0x000f22000c1e1900 */
[----:B------:R-:W-:-:S03]  /*0b40*/  @P4 LOP3.LUT R19, R19, R24, RZ, 0x3c, !PT ;  /* 0x0000001813134212 */ /* 0x000fc600078e3cff */
        /* <DEDUP_REMOVED lines=11> */
[----:B------:R-:W-:-:S03]  /*0c00*/  @P1 LOP3.LUT R9, R9, R28, RZ, 0x3c, !PT ;  /* 0x0000001c09091212 */ /* 0x000fc600078e3cff */
[----:B------:R-:W2:Y:S01]  /*0c10*/  @P3 LDG.E R28, desc[UR10][R12.64+0xec] ;  /* 0x0000ec0a0c1c3981 */ /* 0x000ea2000c1e1900 */
[----:B------:R-:W-:Y:S02]  /*0c20*/  @P2 LOP3.LUT R9, R9, R26, RZ, 0x3c, !PT ;  /* 0x0000001a09092212 */ /* 0x000fe400078e3cff */
[----:B---3--:R-:W-:Y:S01]  /*0c30*/  @P4 LOP3.LUT R8, R8, R25, RZ, 0x3c, !PT ;  /* 0x0000001908084212 */ /* 0x008fe200078e3cff */
[----:B------:R-:W3:Y:S01]  /*0c40*/  @P4 LDG.E R26, desc[UR10][R12.64+0x100] ;  /* 0x0001000a0c1a4981 */ /* 0x000ee2000c1e1900 */
[----:B----4-:R-:W-:-:S03]  /*0c50*/  @P5 LOP3.LUT R6, R6, R27, RZ, 0x3c, !PT ;  /* 0x0000001b06065212 */ /* 0x010fc600078e3cff */
[----:B------:R-:W4:Y:S01]  /*0c60*/  @P5 LDG.E R25, desc[UR10][R12.64+0x110] ;  /* 0x0001100a0c195981 */ /* 0x000f22000c1e1900 */
[----:B------:R-:W-:-:S03]  /*0c70*/  @P6 LOP3.LUT R19, R19, R24, RZ, 0x3c, !PT ;  /* 0x0000001813136212 */ /* 0x000fc600078e3cff */
[----:B------:R-:W4:Y:S04]  /*0c80*/  @P0 LDG.E R24, desc[UR10][R12.64+0x12c] ;  /* 0x00012c0a0c180981 */ /* 0x000f28000c1e1900 */
[----:B------:R-:W4:Y:S01]  /*0c90*/  @P6 LDG.E R27, desc[UR10][R12.64+0x11c] ;  /* 0x00011c0a0c1b6981 */ /* 0x000f22000c1e1900 */
[----:B--2---:R-:W-:-:S03]  /*0ca0*/  @P5 LOP3.LUT R7, R7, R22, RZ, 0x3c, !PT ;  /* 0x0000001607075212 */ /* 0x004fc600078e3cff */
[----:B------:R-:W2:Y:S01]  /*0cb0*/  @P6 LDG.E R22, desc[UR10][R12.64+0x120] ;  /* 0x0001200a0c166981 */ /* 0x000ea2000c1e1900 */
[----:B------:R-:W-:-:S03]  /*0cc0*/  @P3 LOP3.LUT R9, R9, R28, RZ, 0x3c, !PT ;  /* 0x0000001c09093212 */ /* 0x000fc600078e3cff */
[----:B------:R-:W2:Y:S01]  /*0cd0*/  @P5 LDG.E R28, desc[UR10][R12.64+0x114] ;  /* 0x0001140a0c1c5981 */ /* 0x000ea2000c1e1900 */
[----:B---3--:R-:W-:-:S03]  /*0ce0*/  @P4 LOP3.LUT R9, R9, R26, RZ, 0x3c, !PT ;  /* 0x0000001a09094212 */ /* 0x008fc600078e3cff */
[----:B------:R-:W3:Y:S01]  /*0cf0*/  @P6 LDG.E R26, desc[UR10][R12.64+0x128] ;  /* 0x0001280a0c1a6981 */ /* 0x000ee2000c1e1900 */
[----:B----4-:R-:W-:-:S03]  /*0d00*/  @P5 LOP3.LUT R8, R8, R25, RZ, 0x3c, !PT ;  /* 0x0000001908085212 */ /* 0x010fc600078e3cff */
[----:B------:R-:W4:Y:S01]  /*0d10*/  @P6 LDG.E R25, desc[UR10][R12.64+0x124] ;  /* 0x0001240a0c196981 */ /* 0x000f22000c1e1900 */
[----:B------:R-:W-:-:S03]  /*0d20*/  @P0 LOP3.LUT R19, R19, R24, RZ, 0x3c, !PT ;  /* 0x0000001813130212 */ /* 0x000fc600078e3cff */
[----:B------:R-:W3:Y:S01]  /*0d30*/  @P0 LDG.E R24, desc[UR10][R12.64+0x13c] ;  /* 0x00013c0a0c180981 */ /* 0x000ee2000c1e1900 */
[----:B------:R-:W-:-:S03]  /*0d40*/  @P6 LOP3.LUT R6, R6, R27, RZ, 0x3c, !PT ;  /* 0x0000001b06066212 */ /* 0x000fc600078e3cff */
[----:B------:R-:W3:Y:S01]  /*0d50*/  @P0 LDG.E R27, desc[UR10][R12.64+0x130] ;  /* 0x0001300a0c1b0981 */ /* 0x000ee2000c1e1900 */
[----:B--2---:R-:W-:-:S03]  /*0d60*/  @P6 LOP3.LUT R7, R7, R22, RZ, 0x3c, !PT ;  /* 0x0000001607076212 */ /* 0x004fc600078e3cff */
[----:B------:R-:W2:Y:S01]  /*0d70*/  @P0 LDG.E R22, desc[UR10][R12.64+0x134] ;  /* 0x0001340a0c160981 */ /* 0x000ea2000c1e1900 */
[----:B------:R-:W-:-:S05]  /*0d80*/  VIADD R23, R23, 0x10 ;  /* 0x0000001017177836 */ /* 0x000fca0000000000 */
[----:B------:R-:W-:Y:S02]  /*0d90*/  ISETP.NE.AND P1, PT, R23, 0x20, PT ;  /* 0x000000201700780c */ /* 0x000fe40003f25270 */
[----:B------:R-:W-:Y:S02]  /*0da0*/  @P5 LOP3.LUT R9, R9, R28, RZ, 0x3c, !PT ;  /* 0x0000001c09095212 */ /* 0x000fe400078e3cff */
[----:B----4-:R-:W-:Y:S02]  /*0db0*/  @P6 LOP3.LUT R8, R8, R25, RZ, 0x3c, !PT ;  /* 0x0000001908086212 */ /* 0x010fe400078e3cff */
[----:B---3--:R-:W-:Y:S02]  /*0dc0*/  @P6 LOP3.LUT R9, R9, R26, RZ, 0x3c, !PT ;  /* 0x0000001a09096212 */ /* 0x008fe400078e3cff */
[----:B------:R-:W-:Y:S02]  /*0dd0*/  @P0 LOP3.LUT R8, R8, R29, RZ, 0x3c, !PT ;  /* 0x0000001d08080212 */ /* 0x000fe400078e3cff */
[----:B------:R-:W-:-:S02]  /*0de0*/  @P0 LOP3.LUT R9, R9, R24, RZ, 0x3c, !PT ;  /* 0x0000001809090212 */ /* 0x000fc400078e3cff */
[----:B------:R-:W-:Y:S02]  /*0df0*/  @P0 LOP3.LUT R6, R6, R27, RZ, 0x3c, !PT ;  /* 0x0000001b06060212 */ /* 0x000fe400078e3cff */
[----:B--2---:R-:W-:Y:S01]  /*0e00*/  @P0 LOP3.LUT R7, R7, R22, RZ, 0x3c, !PT ;  /* 0x0000001607070212 */ /* 0x004fe200078e3cff */
[----:B------:R-:W-:Y:S06]  /*0e10*/  @P1 BRA `(.L_x_5) ;  /* 0xfffffff4004c1947 */ /* 0x000fec000383ffff */
[----:B------:R-:W-:-:S05]  /*0e20*/  VIADD R21, R21, 0x1 ;  /* 0x0000000115157836 */ /* 0x000fca0000000000 */
[----:B------:R-:W-:-:S13]  /*0e30*/  ISETP.NE.AND P0, PT, R21, 0x5, PT ;  /* 0x000000051500780c */ /* 0x000fda0003f05270 */
[----:B------:R-:W-:Y:S05]  /*0e40*/  @P0 BRA `(.L_x_6) ;  /* 0xfffffff400300947 */ /* 0x000fea000383ffff */
[----:B------:R1:W-:Y:S01]  /*0e50*/  STG.E.64 desc[UR10][R4.64+0x8], R6 ;  /* 0x0000080604007986 */ /* 0x0003e2000c101b0a */
[----:B------:R-:W-:-:S03]  /*0e60*/  VIADD R17, R17, 0x1 ;  /* 0x0000000111117836 */ /* 0x000fc60000000000 */
[----:B------:R1:W-:Y:S02]  /*0e70*/  STG.E.64 desc[UR10][R4.64+0x10], R8 ;  /* 0x0000100804007986 */ /* 0x0003e4000c101b0a */
[----:B------:R-:W-:Y:S02]  /*0e80*/  ISETP.GE.U32.AND P0, PT, R17, R16, PT ;  /* 0x000000101100720c */ /* 0x000fe40003f06070 */
[----:B------:R1:W-:Y:S11]  /*0e90*/  STG.E desc[UR10][R4.64+0x4], R19 ;  /* 0x0000041304007986 */ /* 0x0003f6000c10190a */
[----:B------:R-:W-:Y:S05]  /*0ea0*/  @!P0 BRA `(.L_x_7) ;  /* 0xfffffff400088947 */ /* 0x000fea000383ffff */
.L_x_4:
[----:B------:R-:W-:Y:S05]  /*0eb0*/  BSYNC.RECONVERGENT B1 ;  /* 0x0000000000017941 */ /* 0x000fea0003800200 */
.L_x_3:
[----:B------:R-:W-:Y:S01]  /*0ec0*/  ISETP.GE.U32.AND P0, PT, R14, 0x4, PT ;  /* 0x000000040e00780c */ /* 0x000fe20003f06070 */
[----:B------:R-:W-:Y:S01]  /*0ed0*/  VIADD R2, R2, 0x1 ;  /* 0x0000000102027836 */ /* 0x000fe20000000000 */
[--C-:B------:R-:W-:Y:S02]  /*0ee0*/  SHF.R.U64 R14, R14, 0x2, R15.reuse ;  /* 0x000000020e0e7819 */ /* 0x100fe4000000120f */
[----:B------:R-:W-:Y:S02]  /*0ef0*/  ISETP.GE.U32.AND.EX P0, PT, R15, RZ, PT, P0 ;  /* 0x000000ff0f00720c */ /* 0x000fe40003f06100 */
[----:B------:R-:W-:-:S11]  /*0f00*/  SHF.R.U32.HI R15, RZ, 0x2, R15 ;  /* 0x00000002ff0f7819 */ /* 0x000fd6000001160f */
[----:B------:R-:W-:Y:S05]  /*0f10*/  @P0 BRA `(.L_x_8) ;  /* 0xfffffff000cc0947 */ /* 0x000fea000383ffff */
.L_x_2:
[----:B------:R-:W-:Y:S05]  /*0f20*/  BSYNC.RECONVERGENT B0 ;  /* 0x0000000000007941 */ /* 0x000fea0003800200 */
.L_x_1:
[----:B------:R-:W2:Y:S02]  /*0f30*/  LDCU UR4, c[0x0][0x390] ;  /* 0x00007200ff0477ac */ /* 0x000ea40008000800 */
[----:B--2---:R-:W-:Y:S02]  /*0f40*/  UISETP.NE.AND UP0, UPT, UR4, URZ, UPT ;  /* 0x000000ff0400728c */ /* 0x004fe4000bf05270 */
[----:B------:R-:W-:-:S07]  /*0f50*/  USHF.L.U32 UR7, UR4, 0x1, URZ ;  /* 0x0000000104077899 */ /* 0x000fce00080006ff */
[----:B------:R-:W-:Y:S05]  /*0f60*/  BRA.U !UP0, `(.L_x_9) ;  /* 0x0000000d08407547 */ /* 0x000fea000b800000 */
[----:B------:R-:W-:Y:S01]  /*0f70*/  IMAD.MOV.U32 R2, RZ, RZ, RZ ;  /* 0x000000ffff027224 */ /* 0x000fe200078e00ff */
[----:B------:R-:W-:Y:S02]  /*0f80*/  USHF.R.S32.HI UR9, URZ, 0x1f, UR7 ;  /* 0x0000001fff097899 */ /* 0x000fe40008011407 */
[----:B------:R-:W-:-:S10]  /*0f90*/  UMOV UR8, UR7 ;  /* 0x0000000700087c82 */ /* 0x000fd40008000000 */
.L_x_14:
[----:B------:R-:W-:-:S04]  /*0fa0*/  ULOP3.LUT UR5, UR8, 0x3, URZ, 0xc0, !UPT ;  /* 0x0000000308057892 */ /* 0x000fc8000f8ec0ff */
[----:B------:R-:W-:-:S04]  /*0fb0*/  UISETP.NE.U32.AND UP0, UPT, UR5, URZ, UPT ;  /* 0x000000ff0500728c */ /* 0x000fc8000bf05070 */
[----:B------:R-:W-:-:S09]  /*0fc0*/  UISETP.NE.AND.EX UP0, UPT, URZ, URZ, UPT, UP0 ;  /* 0x000000ffff00728c */ /* 0x000fd2000bf05300 */
[----:B--2---:R-:W-:Y:S05]  /*0fd0*/  BRA.U !UP0, `(.L_x_10) ;  /* 0x0000000d08047547 */ /* 0x004fea000b800000 */
[----:B0-----:R-:W0:Y:S01]  /*0fe0*/  LDC.64 R10, c[0x4][0x8] ;  /* 0x01000200ff0a7b82 */ /* 0x001e220000000a00 */
[----:B------:R-:W-:Y:S01]  /*0ff0*/  UMOV UR4, URZ ;  /* 0x000000ff00047c82 */ /* 0x000fe20008000000 */
[----:B0-----:R-:W-:-:S07]  /*1000*/  IMAD.WIDE.U32 R10, R2, 0xc80, R10 ;  /* 0x00000c80020a7825 */ /* 0x001fce00078e000a */
.L_x_13:
[----:B--2---:R-:W-:Y:S01]  /*1010*/  IMAD.MOV.U32 R15, RZ, RZ, RZ ;  /* 0x000000ffff0f7224 */ /* 0x004fe200078e00ff */
[----:B-1----:R-:W-:Y:S01]  /*1020*/  CS2R R6, SRZ ;  /* 0x0000000000067805 */ /* 0x002fe2000001ff00 */
[----:B------:R-:W-:Y:S01]  /*1030*/  IMAD.MOV.U32 R17, RZ, RZ, RZ ;  /* 0x000000ffff117224 */ /* 0x000fe200078e00ff */
[----:B------:R-:W-:-:S07]  /*1040*/  CS2R R8, SRZ ;  /* 0x0000000000087805 */ /* 0x000fce000001ff00 */
.L_x_12:
[----:B------:R-:W-:-:S05]  /*1050*/  IMAD.WIDE.U32 R12, R17, 0x4, R4 ;  /* 0x00000004110c7825 */ /* 0x000fca00078e0004 */
[----:B------:R0:W5:Y:S01]  /*1060*/  LDG.E R14, desc[UR10][R12.64+0x4] ;  /* 0x0000040a0c0e7981 */ /* 0x000162000c1e1900 */
[----:B------:R-:W-:Y:S02]  /*1070*/  IMAD.SHL.U32 R16, R17, 0x20, RZ ;  /* 0x0000002011107824 */ /* 0x000fe400078e00ff */
[----:B------:R-:W-:-:S07]  /*1080*/  IMAD.MOV.U32 R19, RZ, RZ, RZ ;  /* 0x000000ffff137224 */ /* 0x000fce00078e00ff */
.L_x_11:
        /* <DEDUP_REMOVED lines=8> */
[----:B------:R-:W3:Y:S04]  /*1110*/  @!P0 LDG.E R20, desc[UR10][R12.64+0x10] ;  /* 0x0000100a0c148981 */ /* 0x000ee8000c1e1900 */
[----:B------:R-:W4:Y:S04]  /*1120*/  @P1 LDG.E R24, desc[UR10][R12.64+0x14] ;  /* 0x0000140a0c181981 */ /* 0x000f28000c1e1900 */
[----:B------:R-:W4:Y:S04]  /*1130*/  @P2 LDG.E R26, desc[UR10][R12.64+0x28] ;  /* 0x0000280a0c1a2981 */ /* 0x000f28000c1e1900 */
[----:B------:R-:W4:Y:S04]  /*1140*/  @!P0 LDG.E R21, desc[UR10][R12.64+0x4] ;  /* 0x0000040a0c158981 */ /* 0x000f28000c1e1900 */
[----:B------:R-:W4:Y:S04]  /*1150*/  @!P0 LDG.E R23, desc[UR10][R12.64+0xc] ;  /* 0x00000c0a0c178981 */ /* 0x000f28000c1e1900 */
[----:B------:R-:W4:Y:S04]  /*1160*/  @P1 LDG.E R25, desc[UR10][R12.64+0x18] ;  /* 0x0000180a0c191981 */ /* 0x000f28000c1e1900 */
[----:B------:R-:W4:Y:S04]  /*1170*/  @P3 LDG.E R28, desc[UR10][R12.64+0x3c] ;  /* 0x00003c0a0c1c3981 */ /* 0x000f28000c1e1900 */
[----:B------:R-:W4:Y:S01]  /*1180*/  @P6 LDG.E R27, desc[UR10][R12.64+0x7c] ;  /* 0x00007c0a0c1b6981 */ /* 0x000f22000c1e1900 */
[----:B--2---:R-:W-:-:S03]  /*1190*/  @!P0 LOP3.LUT R15, R15, R18, RZ, 0x3c, !PT ;  /* 0x000000120f0f8212 */ /* 0x004fc600078e3cff */
[----:B------:R-:W2:Y:S01]  /*11a0*/  @!P0 LDG.E R18, desc[UR10][R12.64+0x8] ;  /* 0x0000080a0c128981 */ /* 0x000ea2000c1e1900 */
[----:B---3--:R-:W-:-:S03]  /*11b0*/  @!P0 LOP3.LUT R7, R7, R20, RZ, 0x3c, !PT ;  /* 0x0000001407078212 */ /* 0x008fc600078e3cff */
[----:B------:R-:W3:Y:S01]  /*11c0*/  @P1 LDG.E R20, desc[UR10][R12.64+0x24] ;  /* 0x0000240a0c141981 */ /* 0x000ee2000c1e1900 */
[----:B----4-:R-:W-:-:S03]  /*11d0*/  @P1 LOP3.LUT R15, R15, R24, RZ, 0x3c, !PT ;  /* 0x000000180f0f1212 */ /* 0x010fc600078e3cff */
[----:B------:R-:W4:Y:S01]  /*11e0*/  @P2 LDG.E R24, desc[UR10][R12.64+0x38] ;  /* 0x0000380a0c182981 */ /* 0x000f22000c1e1900 */
[----:B------:R-:W-:-:S03]  /*11f0*/  @P2 LOP3.LUT R15, R15, R26, RZ, 0x3c, !PT ;  /* 0x0000001a0f0f2212 */ /* 0x000fc600078e3cff */
[----:B------:R-:W4:Y:S01]  /*1200*/  @P4 LDG.E R26, desc[UR10][R12.64+0x50] ;  /* 0x0000500a0c1a4981 */ /* 0x000f22000c1e1900 */
[----:B------:R-:W-:-:S03]  /*1210*/  @!P0 LOP3.LUT R8, R8, R21, RZ, 0x3c, !PT ;  /* 0x0000001508088212 */ /* 0x000fc600078e3cff */
[----:B------:R-:W4:Y:S01]  /*1220*/  @P1 LDG.E R21, desc[UR10][R12.64+0x20] ;  /* 0x0000200a0c151981 */ /* 0x000f22000c1e1900 */
[----:B------:R-:W-:-:S03]  /*1230*/  @!P0 LOP3.LUT R6, R6, R23, RZ, 0x3c, !PT ;  /* 0x0000001706068212 */ /* 0x000fc600078e3cff */
[----:B------:R-:W4:Y:S01]  /*1240*/  @P2 LDG.E R23, desc[UR10][R12.64+0x2c] ;  /* 0x00002c0a0c172981 */ /* 0x000f22000c1e1900 */
[----:B------:R-:W-:-:S03]  /*1250*/  @P1 LOP3.LUT R8, R8, R25, RZ, 0x3c, !PT ;  /* 0x0000001908081212 */ /* 0x000fc600078e3cff */
[----:B------:R-:W4:Y:S01]  /*1260*/  @P2 LDG.E R25, desc[UR10][R12.64+0x34] ;  /* 0x0000340a0c192981 */ /* 0x000f22000c1e1900 */
[----:B--2---:R-:W-:-:S03]  /*1270*/  @!P0 LOP3.LUT R9, R9, R18, RZ, 0x3c, !PT ;  /* 0x0000001209098212 */ /* 0x004fc600078e3cff */
[----:B------:R-:W2:Y:S01]  /*1280*/  @P1 LDG.E R18, desc[UR10][R12.64+0x1c] ;  /* 0x00001c0a0c121981 */ /* 0x000ea2000c1e1900 */
[----:B---3--:R-:W-:-:S03]  /*1290*/  @P1 LOP3.LUT R7, R7, R20, RZ, 0x3c, !PT ;  /* 0x0000001407071212 */ /* 0x008fc600078e3cff */
[----:B------:R-:W3:Y:S01]  /*12a0*/  @P2 LDG.E R20, desc[UR10][R12.64+0x30] ;  /* 0x0000300a0c142981 */ /* 0x000ee2000c1e1900 */
[----:B----4-:R-:W-:-:S03]  /*12b0*/  @P2 LOP3.LUT R7, R7, R24, RZ, 0x3c, !PT ;  /* 0x0000001807072212 */ /* 0x010fc600078e3cff */
[----:B------:R-:W4:Y:S01]  /*12c0*/  @P3 LDG.E R24, desc[UR10][R12.64+0x4c] ;  /* 0x00004c0a0c183981 */ /* 0x000f22000c1e1900 */
[----:B------:R-:W-:-:S04]  /*12d0*/  @P3 LOP3.LUT R15, R15, R28, RZ, 0x3c, !PT ;  /* 0x0000001c0f0f3212 */ /* 0x000fc800078e3cff */
[----:B------:R-:W-:Y:S02]  /*12e0*/  @P4 LOP3.LUT R15, R15, R26, RZ, 0x3c, !PT ;  /* 0x0000001a0f0f4212 */ /* 0x000fe400078e3cff */
[----:B------:R-:W-:Y:S01]  /*12f0*/  @P1 LOP3.LUT R6, R6, R21, RZ, 0x3c, !PT ;  /* 0x0000001506061212 */ /* 0x000fe200078e3cff */
[----:B------:R-:W4:Y:S04]  /*1300*/  @P5 LDG.E R26, desc[UR10][R12.64+0x64] ;  /* 0x0000640a0c1a5981 */ /* 0x000f28000c1e1900 */
[----:B------:R-:W4:Y:S01]  /*1310*/  @P3 LDG.E R21, desc[UR10][R12.64+0x40] ;  /* 0x0000400a0c153981 */ /* 0x000f22000c1e1900 */
[----:B------:R-:W-:Y:S02]  /*1320*/  @P2 LOP3.LUT R8, R8, R23, RZ, 0x3c, !PT ;  /* 0x0000001708082212 */ /* 0x000fe400078e3cff */
[----:B------:R-:W-:Y:S01]  /*1330*/  @P2 LOP3.LUT R6, R6, R25, RZ, 0x3c, !PT ;  /* 0x0000001906062212 */ /* 0x000fe200078e3cff */
        /* <DEDUP_REMOVED lines=8> */
[----:B------:R-:W-:Y:S02]  /*13c0*/  LOP3.LUT P0, RZ, R22, 0x80, RZ, 0xc0, !PT ;  /* 0x0000008016ff7812 */ /* 0x000fe4000780c0ff */
[----:B------:R-:W-:Y:S02]  /*13d0*/  @P5 LOP3.LUT R15, R15, R26, RZ, 0x3c, !PT ;  /* 0x0000001a0f0f5212 */ /* 0x000fe400078e3cff */
[----:B------:R-:W4:Y:S01]  /*13e0*/  @P6 LDG.E R26, desc[UR10][R12.64+0x78] ;  /* 0x0000780a0c1a6981 */ /* 0x000f22000c1e1900 */
[----:B------:R-:W-:-:S03]  /*13f0*/  @P3 LOP3.LUT R8, R8, R21, RZ, 0x3c, !PT ;  /* 0x0000001508083212 */ /* 0x000fc600078e3cff */
[----:B------:R-:W4:Y:S01]  /*1400*/  @P4 LDG.E R21, desc[UR10][R12.64+0x5c] ;  /* 0x00005c0a0c154981 */ /* 0x000f22000c1e1900 */
[----:B------:R-:W-:-:S03]  /*1410*/  @P3 LOP3.LUT R6, R6, R23, RZ, 0x3c, !PT ;  /* 0x0000001706063212 */ /* 0x000fc600078e3cff */
        /* <DEDUP_REMOVED lines=23> */
[----:B------:R-:W-:Y:S02]  /*1590*/  @P6 LOP3.LUT R8, R8, R27, RZ, 0x3c, !PT ;  /* 0x0000001b08086212 */ /* 0x000fe400078e3cff */
[----:B------:R-:W-:Y:S02]  /*15a0*/  @P6 LOP3.LUT R6, R6, R21, RZ, 0x3c, !PT ;  /* 0x0000001506066212 */ /* 0x000fe400078e3cff */
[----:B------:R-:W-:Y:S02]  /*15b0*/  @P0 LOP3.LUT R8, R8, R23, RZ, 0x3c, !PT ;  /* 0x0000001708080212 */ /* 0x000fe400078e3cff */
[----:B------:R-:W-:Y:S02]  /*15c0*/  @P0 LOP3.LUT R6, R6, R25, RZ, 0x3c, !PT ;  /* 0x0000001906060212 */ /* 0x000fe400078e3cff */
[----:B--2---:R-:W-:Y:S02]  /*15d0*/  @P6 LOP3.LUT R9, R9, R18, RZ, 0x3c, !PT ;  /* 0x0000001209096212 */ /* 0x004fe400078e3cff */
[----:B---3--:R-:W-:-:S02]  /*15e0*/  @P6 LOP3.LUT R7, R7, R20, RZ, 0x3c, !PT ;  /* 0x0000001407076212 */ /* 0x008fc400078e3cff */
[----:B----4-:R-:W-:Y:S02]  /*15f0*/  @P0 LOP3.LUT R9, R9, R24, RZ, 0x3c, !PT ;  /* 0x0000001809090212 */ /* 0x010fe400078e3cff */
[----:B------:R-:W-:Y:S02]  /*1600*/  @P0 LOP3.LUT R7, R7, R26, RZ, 0x3c, !PT ;  /* 0x0000001a07070212 */ /* 0x000fe400078e3cff */
[----:B------:R-:W-:-:S13]  /*1610*/  R2P PR, R22.B1, 0x7f ;  /* 0x0000007f16007804 */ /* 0x000fda0000001000 */
[----:B------:R-:W2:Y:S04]  /*1620*/  @P0 LDG.E R18, desc[UR10][R12.64+0xa0] ;  /* 0x0000a00a0c120981 */ /* 0x000ea8000c1e1900 */
[----:B------:R-:W3:Y:S04]  /*1630*/  @P1 LDG.E R24, desc[UR10][R12.64+0xb4] ;  /* 0x0000b40a0c181981 */ /* 0x000ee8000c1e1900 */
[----:B------:R-:W4:Y:S04]  /*1640*/  @P2 LDG.E R26, desc[UR10][R12.64+0xc8] ;  /* 0x0000c80a0c1a2981 */ /* 0x000f28000c1e1900 */
[----:B------:R-:W4:Y:S04]  /*1650*/  @P3 LDG.E R28, desc[UR10][R12.64+0xdc] ;  /* 0x0000dc0a0c1c3981 */ /* 0x000f28000c1e1900 */
[----:B------:R-:W4:Y:S04]  /*1660*/  @P0 LDG.E R21, desc[UR10][R12.64+0xa4] ;  /* 0x0000a40a0c150981 */ /* 0x000f28000c1e1900 */
[----:B------:R-:W4:Y:S04]  /*1670*/  @P0 LDG.E R20, desc[UR10][R12.64+0xb0] ;  /* 0x0000b00a0c140981 */ /* 0x000f28000c1e1900 */
[----:B------:R-:W4:Y:S04]  /*1680*/  @P4 LDG.E R23, desc[UR10][R12.64+0xf0] ;  /* 0x0000f00a0c174981 */ /* 0x000f28000c1e1900 */
        /* <DEDUP_REMOVED lines=20> */
[----:B----4-:R-:W-:Y:S02]  /*17d0*/  @P2 LOP3.LUT R7, R7, R26, RZ, 0x3c, !PT ;  /* 0x0000001a07072212 */ /* 0x010fe400078e3cff */
[----:B------:R-:W-:Y:S02]  /*17e0*/  @P0 LOP3.LUT R6, R6, R21, RZ, 0x3c, !PT ;  /* 0x0000001506060212 */ /* 0x000fe400078e3cff */
[----:B------:R-:W4:Y:S01]  /*17f0*/  @P1 LDG.E R21, desc[UR10][R12.64+0xc0] ;  /* 0x0000c00a0c151981 */ /* 0x000f22000c1e1900 */
[----:B------:R-:W-:-:S03]  /*1800*/  @P3 LOP3.LUT R7, R7, R20, RZ, 0x3c, !PT ;  /* 0x0000001407073212 */ /* 0x000fc600078e3cff */
[----:B------:R-:W4:Y:S01]  /*1810*/  @P2 LDG.E R20, desc[UR10][R12.64+0xd0] ;  /* 0x0000d00a0c142981 */ /* 0x000f22000c1e1900 */
[----:B------:R-:W-:-:S03]  /*1820*/  @P1 LOP3.LUT R8, R8, R23, RZ, 0x3c, !PT ;  /* 0x0000001708081212 */ /* 0x000fc600078e3cff */
[----:B------:R-:W4:Y:S01]  /*1830*/  @P2 LDG.E R23, desc[UR10][R12.64+0xcc] ;  /* 0x0000cc0a0c172981 */ /* 0x000f22000c1e1900 */
[----:B------:R-:W-:-:S03]  /*1840*/  LOP3.LUT P0, RZ, R22, 0x8000, RZ, 0xc0, !PT ;  /* 0x0000800016ff7812 */ /* 0x000fc6000780c0ff */
[----:B------:R-:W4:Y:S01]  /*1850*/  @P4 LDG.E R22, desc[UR10][R12.64+0x100] ;  /* 0x0001000a0c164981 */ /* 0x000f22000c1e1900 */
[----:B------:R-:W-:-:S09]  /*1860*/  @P5 LOP3.LUT R15, R15, R28, RZ, 0x3c, !PT ;  /* 0x0000001c0f0f5212 */ /* 0x000fd200078e3cff */
        /* <DEDUP_REMOVED lines=37> */
[----:B----4-:R-:W-:Y:S02]  /*1ac0*/  @P5 LOP3.LUT R6, R6, R21, RZ, 0x3c, !PT ;  /* 0x0000001506065212 */ /* 0x010fe400078e3cff */
[----:B---3--:R-:W-:Y:S02]  /*1ad0*/  @P6 LOP3.LUT R9, R9, R20, RZ, 0x3c, !PT ;  /* 0x0000001409096212 */ /* 0x008fe400078e3cff */
[----:B------:R-:W-:Y:S02]  /*1ae0*/  @P6 LOP3.LUT R6, R6, R25, RZ, 0x3c, !PT ;  /* 0x0000001906066212 */ /* 0x000fe400078e3cff */
[----:B------:R-:W-:Y:S02]  /*1af0*/  @P6 LOP3.LUT R8, R8, R23, RZ, 0x3c, !PT ;  /* 0x0000001708086212 */ /* 0x000fe400078e3cff */
[----:B------:R-:W-:-:S02]  /*1b00*/  @P0 LOP3.LUT R6, R6, R29, RZ, 0x3c, !PT ;  /* 0x0000001d06060212 */ /* 0x000fc400078e3cff */
[----:B------:R-:W-:Y:S02]  /*1b10*/  @P0 LOP3.LUT R9, R9, R22, RZ, 0x3c, !PT ;  /* 0x0000001609090212 */ /* 0x000fe400078e3cff */
[----:B------:R-:W-:Y:S02]  /*1b20*/  @P0 LOP3.LUT R8, R8, R27, RZ, 0x3c, !PT ;  /* 0x0000001b08080212 */ /* 0x000fe400078e3cff */
[----:B--2---:R-:W-:-:S04]  /*1b30*/  @P6 LOP3.LUT R7, R7, R18, RZ, 0x3c, !PT ;  /* 0x0000001207076212 */ /* 0x004fc800078e3cff */
[----:B------:R-:W-:Y:S01]  /*1b40*/  @P0 LOP3.LUT R7, R7, R24, RZ, 0x3c, !PT ;  /* 0x0000001807070212 */ /* 0x000fe200078e3cff */
[----:B------:R-:W-:Y:S06]  /*1b50*/  @P1 BRA `(.L_x_11) ;  /* 0xfffffff4004c1947 */ /* 0x000fec000383ffff */
[----:B------:R-:W-:-:S05]  /*1b60*/  VIADD R17, R17, 0x1 ;  /* 0x0000000111117836 */ /* 0x000fca0000000000 */
[----:B------:R-:W-:-:S13]  /*1b70*/  ISETP.NE.AND P0, PT, R17, 0x5, PT ;  /* 0x000000051100780c */ /* 0x000fda0003f05270 */
[----:B------:R-:W-:Y:S05]  /*1b80*/  @P0 BRA `(.L_x_12) ;  /* 0xfffffff400300947 */ /* 0x000fea000383ffff */
[----:B------:R2:W-:Y:S01]  /*1b90*/  STG.E.64 desc[UR10][R4.64+0x8], R8 ;  /* 0x0000080804007986 */ /* 0x0005e2000c101b0a */
[----:B------:R-:W-:-:S03]  /*1ba0*/  UIADD3 UR4, UPT, UPT, UR4, 0x1, URZ ;  /* 0x0000000104047890 */ /* 0x000fc6000fffe0ff */
[----:B------:R2:W-:Y:S01]  /*1bb0*/  STG.E.64 desc[UR10][R4.64+0x10], R6 ;  /* 0x0000100604007986 */ /* 0x0005e2000c101b0a */
[----:B------:R-:W-:-:S03]  /*1bc0*/  UISETP.GE.U32.AND UP0, UPT, UR4, UR5, UPT ;  /* 0x000000050400728c */ /* 0x000fc6000bf06070 */
[----:B------:R2:W-:Y:S06]  /*1bd0*/  STG.E desc[UR10][R4.64+0x4], R15 ;  /* 0x0000040f04007986 */ /* 0x0005ec000c10190a */
[----:B------:R-:W-:Y:S05]  /*1be0*/  BRA.U !UP0, `(.L_x_13) ;  /* 0xfffffff508087547 */ /* 0x000fea000b83ffff */
.L_x_10:
[----:B------:R-:W-:Y:S01]  /*1bf0*/  UISETP.GT.U32.AND UP0, UPT, UR8, 0x3, UPT ;  /* 0x000000030800788c */ /* 0x000fe2000bf04070 */
[----:B------:R-:W-:Y:S01]  /*1c00*/  VIADD R2, R2, 0x1 ;  /* 0x0000000102027836 */ /* 0x000fe20000000000 */
[----:B------:R-:W-:Y:S02]  /*1c10*/  USHF.R.U64 UR4, UR8, 0x2, UR9 ;  /* 0x0000000208047899 */ /* 0x000fe40008001209 */
[----:B------:R-:W-:Y:S02]  /*1c20*/  UISETP.GT.U32.AND.EX UP0, UPT, UR9, URZ, UPT, UP0 ;  /* 0x000000ff0900728c */ /* 0x000fe4000bf04100 */
[----:B------:R-:W-:-:S03]  /*1c30*/  USHF.R.U32.HI UR5, URZ, 0x2, UR9 ;  /* 0x00000002ff057899 */ /* 0x000fc60008011609 */
[----:B------:R-:W-:-:S04]  /*1c40*/  UMOV UR8, UR4 ;  /* 0x0000000400087c82 */ /* 0x000fc80008000000 */
[----:B------:R-:W-:Y:S01]  /*1c50*/  UMOV UR9, UR5 ;  /* 0x0000000500097c82 */ /* 0x000fe20008000000 */
[----:B------:R-:W-:Y:S05]  /*1c60*/  BRA.U UP0, `(.L_x_14) ;  /* 0xfffffff100cc7547 */ /* 0x000fea000b83ffff */
.L_x_9:
[----:B------:R-:W3:Y:S01]  /*1c70*/  LDCU UR4, c[0x0][0x390] ;  /* 0x00007200ff0477ac */ /* 0x000ee20008000800 */
[----:B------:R-:W-:Y:S01]  /*1c80*/  STG.E.64 desc[UR10][R4.64+0x18], RZ ;  /* 0x000018ff04007986 */ /* 0x000fe2000c101b0a */
[----:B------:R-:W-:-:S03]  /*1c90*/  ISETP.NE.AND P0, PT, R0, RZ, PT ;  /* 0x000000ff0000720c */ /* 0x000fc60003f05270 */
[----:B------:R-:W-:Y:S04]  /*1ca0*/  STG.E desc[UR10][R4.64+0x20], RZ ;  /* 0x000020ff04007986 */ /* 0x000fe8000c10190a */
[----:B------:R-:W-:Y:S01]  /*1cb0*/  STG.E.64 desc[UR10][R4.64+0x28], RZ ;  /* 0x000028ff04007986 */ /* 0x000fe2000c101b0a */
[----:B---3--:R-:W-:-:S06]  /*1cc0*/  UIMAD UR6, UR4, 0xb0f8a, UR6 ;  /* 0x000b0f8a040678a4 */ /* 0x008fcc000f8e0206 */
[----:B012---:R-:W-:-:S05]  /*1cd0*/  IMAD.U32 R7, RZ, RZ, UR6 ;  /* 0x00000006ff077e24 */ /* 0x007fca000f8e00ff */
[----:B------:R0:W-:Y:S02]  /*1ce0*/  STG.E desc[UR10][R4.64], R7 ;  /* 0x0000000704007986 */ /* 0x0001e4000c10190a */
[----:B0-----:R-:W-:Y:S01]  /*1cf0*/  CS2R R6, SR_CLOCKLO ;  /* 0x0000000000067805 */ /* 0x001fe20000015000 */
[----:B------:R-:W0:Y:S05]  /*1d00*/  LDC.64 R4, c[0x0][0x388] ;  /* 0x0000e200ff047b82 */ /* 0x000e2a0000000a00 */
[----:B------:R-:W-:Y:S01]  /*1d10*/  R2UR UR4, R6 ;  /* 0x00000000060472ca */ /* 0x000fe200000e0000 */
[----:B------:R-:W-:Y:S01]  /*1d20*/  BSSY.RECONVERGENT B0, `(.L_x_15) ;  /* 0x00000e8000007945 */ /* 0x000fe20003800200 */
[----:B------:R-:W-:Y:S01]  /*1d30*/  R2UR UR5, R7 ;  /* 0x00000000070572ca */ /* 0x000fe200000e0000 */
[----:B------:R-:W-:-:S10]  /*1d40*/  IMAD R7, R3, 0x30, RZ ;  /* 0x0000003003077824 */ /* 0x000fd400078e02ff */
[----:B------:R-:W-:Y:S02]  /*1d50*/  ULOP3.LUT UR4, UR4, 0xaad26b49, URZ, 0x3c, !UPT ;  /* 0xaad26b4904047892 */ /* 0x000fe4000f8e3cff */
[----:B------:R-:W-:Y:S02]  /*1d60*/  ULOP3.LUT UR5, UR5, 0xf7dcefdd, URZ, 0x3c, !UPT ;  /* 0xf7dcefdd05057892 */ /* 0x000fe4000f8e3cff */
[----:B------:R-:W-:Y:S02]  /*1d70*/  UIMAD UR4, UR4, 0x4182bed5, URZ ;  /* 0x4182bed5040478a4 */ /* 0x000fe4000f8e02ff */
[----:B------:R-:W-:Y:S02]  /*1d80*/  UIMAD UR5, UR5, -0x658354e5, URZ ;  /* 0x9a7cab1b050578a4 */ /* 0x000fe4000f8e02ff */
[----:B------:R-:W-:Y:S02]  /*1d90*/  UIADD3 UR6, UPT, UPT, UR4, 0x75bcd15, URZ ;  /* 0x075bcd1504067890 */ /* 0x000fe4000fffe0ff */
[----:B------:R-:W-:Y:S01]  /*1da0*/  UIADD3 UR9, UPT, UPT, UR4, 0x64f0c9, UR5 ;  /* 0x0064f0c904097890 */ /* 0x000fe2000fffe005 */
[----:B0-----:R-:W-:Y:S01]  /*1db0*/  IMAD.WIDE.U32 R4, R0, 0x30, R4 ;  /* 0x0000003000047825 */ /* 0x001fe200078e0004 */
[----:B------:R-:W-:-:S02]  /*1dc0*/  ULOP3.LUT UR8, UR4, 0x159a55e5, URZ, 0x3c, !UPT ;  /* 0x159a55e504087892 */ /* 0x000fc4000f8e3cff */
[----:B------:R-:W-:Y:S01]  /*1dd0*/  UIADD3 UR12, UPT, UPT, UR5, 0x1f123bb5, URZ ;  /* 0x1f123bb5050c7890 */ /* 0x000fe2000fffe0ff */
[----:B------:R-:W-:Y:S01]  /*1de0*/  IMAD.IADD R5, R5, 0x1, R7 ;  /* 0x0000000105057824 */ /* 0x000fe200078e0207 */
[----:B------:R-:W-:Y:S01]  /*1df0*/  UIADD3 UR4, UPT, UPT, UR4, 0x583f19, URZ ;  /* 0x00583f1904047890 */ /* 0x000fe2000fffe0ff */
[----:B------:R-:W-:Y:S01]  /*1e00*/  IMAD.U32 R11, RZ, RZ, UR6 ;  /* 0x00000006ff0b7e24 */ /* 0x000fe2000f8e00ff */
[----:B------:R-:W-:Y:S01]  /*1e10*/  ULOP3.LUT UR5, UR5, 0x5491333, URZ, 0x3c, !UPT ;  /* 0x0549133305057892 */ /* 0x000fe2000f8e3cff */
[----:B------:R-:W-:Y:S02]  /*1e20*/  IMAD.U32 R10, RZ, RZ, UR9 ;  /* 0x00000009ff0a7e24 */ /* 0x000fe4000f8e00ff */
[----:B------:R-:W-:Y:S02]  /*1e30*/  IMAD.U32 R7, RZ, RZ, UR12 ;  /* 0x0000000cff077e24 */ /* 0x000fe4000f8e00ff */
[----:B------:R-:W-:Y:S01]  /*1e40*/  IMAD.U32 R6, RZ, RZ, UR8 ;  /* 0x00000008ff067e24 */ /* 0x000fe2000f8e00ff */
[----:B------:R0:W-:Y:S01]  /*1e50*/  STG.E.64 desc[UR10][R4.64], R10 ;  /* 0x0000000a04007986 */ /* 0x0001e2000c101b0a */
[----:B------:R-:W-:-:S02]  /*1e60*/  IMAD.U32 R9, RZ, RZ, UR4 ;  /* 0x00000004ff097e24 */ /* 0x000fc4000f8e00ff */
[----:B------:R-:W-:Y:S01]  /*1e70*/  IMAD.U32 R8, RZ, RZ, UR5 ;  /* 0x00000005ff087e24 */ /* 0x000fe2000f8e00ff */
[----:B------:R0:W-:Y:S01]  /*1e80*/  STG.E.64 desc[UR10][R4.64+0x8], R6 ;  /* 0x0000080604007986 */ /* 0x0001e2000c101b0a */
[----:B------:R-:W-:-:S03]  /*1e90*/  UIADD3 UR5, UPT, UPT, UR7, 0x1, URZ ;  /* 0x0000000107057890 */ /* 0x000fc6000fffe0ff */
[----:B------:R0:W-:Y:S01]  /*1ea0*/  STG.E.64 desc[UR10][R4.64+0x10], R8 ;  /* 0x0000100804007986 */ /* 0x0001e2000c101b0a */
[----:B------:R-:W-:Y:S08]  /*1eb0*/  @!P0 BRA `(.L_x_16) ;  /* 0x0000000c00388947 */ /* 0x000ff00003800000 */
[----:B------:R-:W-:-:S07]  /*1ec0*/  IMAD.MOV.U32 R2, RZ, RZ, RZ ;  /* 0x000000ffff027224 */ /* 0x000fce00078e00ff */
.L_x_22:
        /* <DEDUP_REMOVED lines=8> */
.L_x_21:
[----:B-1----:R-:W-:Y:S01]  /*1f50*/  IMAD.MOV.U32 R17, RZ, RZ, RZ ;  /* 0x000000ffff117224 */ /* 0x002fe200078e00ff */
[----:B------:R-:W-:Y:S01]  /*1f60*/  CS2R R8, SRZ ;  /* 0x0000000000087805 */ /* 0x000fe2000001ff00 */
[----:B------:R-:W-:Y:S01]  /*1f70*/  IMAD.MOV.U32 R19, RZ, RZ, RZ ;  /* 0x000000ffff137224 */ /* 0x000fe200078e00ff */
[----:B------:R-:W-:-:S07]  /*1f80*/  CS2R R6, SRZ ;  /* 0x0000000000067805 */ /* 0x000fce000001ff00 */
.L_x_20:
[----:B------:R-:W-:-:S05]  /*1f90*/  IMAD.WIDE.U32 R12, R19, 0x4, R4 ;  /* 0x00000004130c7825 */ /* 0x000fca00078e0004 */
[----:B------:R0:W5:Y:S01]  /*1fa0*/  LDG.E R16, desc[UR10][R12.64+0x4] ;  /* 0x0000040a0c107981 */ /* 0x000162000c1e1900 */
[----:B------:R-:W-:Y:S02]  /*1fb0*/  IMAD.SHL.U32 R18, R19, 0x20, RZ ;  /* 0x0000002013127824 */ /* 0x000fe400078e00ff */
[----:B------:R-:W-:-:S07]  /*1fc0*/  IMAD.MOV.U32 R21, RZ, RZ, RZ ;  /* 0x000000ffff157224 */ /* 0x000fce00078e00ff */
.L_x_19:
        /* <DEDUP_REMOVED lines=10> */
[----:B------:R-:W4:Y:S04]  /*2070*/  @!P0 LDG.E R22, desc[UR10][R12.64+0x8] ;  /* 0x0000080a0c168981 */ /* 0x000f28000c1e1900 */
[----:B------:R-:W4:Y:S01]  /*2080*/  @!P0 LDG.E R25, desc[UR10][R12.64+0xc] ;  /* 0x00000c0a0c198981 */ /* 0x000f22000c1e1900 */
[----:B--2---:R-:W-:-:S03]  /*2090*/  @!P0 LOP3.LUT R17, R17, R20, RZ, 0x3c, !PT ;  /* 0x0000001411118212 */ /* 0x004fc600078e3cff */
[----:B------:R-:W2:Y:S01]  /*20a0*/  @!P0 LDG.E R20, desc[UR10][R12.64+0x10] ;  /* 0x0000100a0c148981 */ /* 0x000ea2000c1e1900 */
[----:B---3--:R-:W-:-:S03]  /*20b0*/  @P1 LOP3.LUT R17, R17, R24, RZ, 0x3c, !PT ;  /* 0x0000001811111212 */ /* 0x008fc600078e3cff */
[----:B------:R-:W3:Y:S01]  /*20c0*/  @P2 LDG.E R24, desc[UR10][R12.64+0x28] ;  /* 0x0000280a0c182981 */ /* 0x000ee2000c1e1900 */
[----:B----4-:R-:W-:-:S03]  /*20d0*/  @!P0 LOP3.LUT R6, R6, R23, RZ, 0x3c, !PT ;  /* 0x0000001706068212 */ /* 0x010fc600078e3cff */
[----:B------:R-:W4:Y:S01]  /*20e0*/  @P1 LDG.E R23, desc[UR10][R12.64+0x18] ;  /* 0x0000180a0c171981 */ /* 0x000f22000c1e1900 */
[----:B------:R-:W-:-:S03]  /*20f0*/  @!P0 LOP3.LUT R7, R7, R22, RZ, 0x3c, !PT ;  /* 0x0000001607078212 */ /* 0x000fc600078e3cff */
[----:B------:R-:W4:Y:S01]  /*2100*/  @P1 LDG.E R22, desc[UR10][R12.64+0x1c] ;  /* 0x00001c0a0c161981 */ /* 0x000f22000c1e1900 */
[----:B------:R-:W-:-:S03]  /*2110*/  @!P0 LOP3.LUT R8, R8, R25, RZ, 0x3c, !PT ;  /* 0x0000001908088212 */ /* 0x000fc600078e3cff */
[----:B------:R-:W4:Y:S01]  /*2120*/  @P1 LDG.E R25, desc[UR10][R12.64+0x20] ;  /* 0x0000200a0c191981 */ /* 0x000f22000c1e1900 */
[----:B--2---:R-:W-:-:S03]  /*2130*/  @!P0 LOP3.LUT R9, R9, R20, RZ, 0x3c, !PT ;  /* 0x0000001409098212 */ /* 0x004fc600078e3cff */
        /* <DEDUP_REMOVED lines=39> */
[----:B------:R-:W-:Y:S02]  /*23b0*/  LOP3.LUT P0, RZ, R26, 0x80, RZ, 0xc0, !PT ;  /* 0x000000801aff7812 */ /* 0x000fe4000780c0ff */
[----:B--2---:R-:W-:Y:S02]  /*23c0*/  @P4 LOP3.LUT R9, R9, R20, RZ, 0x3c, !PT ;  /* 0x0000001409094212 */ /* 0x004fe400078e3cff */
[----:B------:R-:W2:Y:S01]  /*23d0*/  @P5 LDG.E R20, desc[UR10][R12.64+0x74] ;  /* 0x0000740a0c145981 */ /* 0x000ea2000c1e1900 */
[----:B---3--:R-:W-:-:S08]  /*23e0*/  @P6 LOP3.LUT R17, R17, R24, RZ, 0x3c, !PT ;  /* 0x0000001811116212 */ /* 0x008fd000078e3cff */
        /* <DEDUP_REMOVED lines=17> */
[----:B--2---:R-:W-:-:S04]  /*2500*/  @P6 LOP3.LUT R9, R9, R20, RZ, 0x3c, !PT ;  /* 0x0000001409096212 */ /* 0x004fc800078e3cff */
[----:B---3--:R-:W-:Y:S02]  /*2510*/  @P0 LOP3.LUT R9, R9, R24, RZ, 0x3c, !PT ;  /* 0x0000001809090212 */ /* 0x008fe400078e3cff */
[----:B----4-:R-:W-:Y:S02]  /*2520*/  @P0 LOP3.LUT R6, R6, R23, RZ, 0x3c, !PT ;  /* 0x0000001706060212 */ /* 0x010fe400078e3cff */
[----:B------:R-:W-:Y:S02]  /*2530*/  @P0 LOP3.LUT R7, R7, R22, RZ, 0x3c, !PT ;  /* 0x0000001607070212 */ /* 0x000fe400078e3cff */
        /* <DEDUP_REMOVED lines=37> */
[----:B------:R-:W-:Y:S01]  /*2790*/  @P2 LOP3.LUT R6, R6, R27, RZ, 0x3c, !PT ;  /* 0x0000001b06062212 */ /* 0x000fe200078e3cff */
[----:B------:R-:W4:Y:S01]  /*27a0*/  @P5 LDG.E R26, desc[UR10][R12.64+0x104] ;  /* 0x0001040a0c1a5981 */ /* 0x000f22000c1e1900 */
[----:B------:R-:W-:-:S03]  /*27b0*/  @P2 LOP3.LUT R8, R8, R23, RZ, 0x3c, !PT ;  /* 0x0000001708082212 */ /* 0x000fc600078e3cff */
[----:B------:R-:W4:Y:S01]  /*27c0*/  @P3 LDG.E R23, desc[UR10][R12.64+0xe8] ;  /* 0x0000e80a0c173981 */ /* 0x000f22000c1e1900 */
[----:B------:R-:W-:-:S03]  /*27d0*/  @P3 LOP3.LUT R6, R6, R25, RZ, 0x3c, !PT ;  /* 0x0000001906063212 */ /* 0x000fc600078e3cff */
        /* <DEDUP_REMOVED lines=34> */
[----:B------:R-:W-:-:S05]  /*2a00*/  VIADD R21, R21, 0x10 ;  /* 0x0000001015157836 */ /* 0x000fca0000000000 */
[----:B------:R-:W-:Y:S02]  /*2a10*/  ISETP.NE.AND P1, PT, R21, 0x20, PT ;  /* 0x000000201500780c */ /* 0x000fe40003f25270 */
[----:B------:R-:W-:Y:S02]  /*2a20*/  @P6 LOP3.LUT R8, R8, R23, RZ, 0x3c, !PT ;  /* 0x0000001708086212 */ /* 0x000fe400078e3cff */
[----:B------:R-:W-:Y:S02]  /*2a30*/  @P0 LOP3.LUT R6, R6, R25, RZ, 0x3c, !PT ;  /* 0x0000001906060212 */ /* 0x000fe400078e3cff */
[----:B------:R-:W-:Y:S02]  /*2a40*/  @P0 LOP3.LUT R8, R8, R27, RZ, 0x3c, !PT ;  /* 0x0000001b08080212 */ /* 0x000fe400078e3cff */
[----:B--2---:R-:W-:Y:S02]  /*2a50*/  @P6 LOP3.LUT R7, R7, R20, RZ, 0x3c, !PT ;  /* 0x0000001407076212 */ /* 0x004fe400078e3cff */
[----:B---3--:R-:W-:-:S02]  /*2a60*/  @P6 LOP3.LUT R9, R9, R22, RZ, 0x3c, !PT ;  /* 0x0000001609096212 */ /* 0x008fc400078e3cff */
[----:B----4-:R-:W-:Y:S02]  /*2a70*/  @P0 LOP3.LUT R7, R7, R24, RZ, 0x3c, !PT ;  /* 0x0000001807070212 */ /* 0x010fe400078e3cff */
[----:B------:R-:W-:Y:S01]  /*2a80*/  @P0 LOP3.LUT R9, R9, R26, RZ, 0x3c, !PT ;  /* 0x0000001a09090212 */ /* 0x000fe200078e3cff */
        /* <DEDUP_REMOVED lines=10> */
.L_x_18:
[----:B------:R-:W-:Y:S05]  /*2b30*/  BSYNC.RECONVERGENT B1 ;  /* 0x0000000000017941 */ /* 0x000fea0003800200 */
.L_x_17:
[----:B------:R-:W-:Y:S01]  /*2b40*/  ISETP.GE.U32.AND P0, PT, R0, 0x4, PT ;  /* 0x000000040000780c */ /* 0x000fe20003f06070 */
[----:B------:R-:W-:Y:S01]  /*2b50*/  VIADD R2, R2, 0x1 ;  /* 0x0000000102027836 */ /* 0x000fe20000000000 */
[--C-:B------:R-:W-:Y:S02]  /*2b60*/  SHF.R.U64 R0, R0, 0x2, R3.reuse ;  /* 0x0000000200007819 */ /* 0x100fe40000001203 */
[----:B------:R-:W-:Y:S02]  /*2b70*/  ISETP.GE.U32.AND.EX P0, PT, R3, RZ, PT, P0 ;  /* 0x000000ff0300720c */ /* 0x000fe40003f06100 */
[----:B------:R-:W-:-:S11]  /*2b80*/  SHF.R.U32.HI R3, RZ, 0x2, R3 ;  /* 0x00000002ff037819 */ /* 0x000fd60000011603 */
[----:B------:R-:W-:Y:S05]  /*2b90*/  @P0 BRA `(.L_x_22) ;  /* 0xfffffff000cc0947 */ /* 0x000fea000383ffff */
.L_x_16:
[----:B------:R-:W-:Y:S05]  /*2ba0*/  BSYNC.RECONVERGENT B0 ;  /* 0x0000000000007941 */ /* 0x000fea0003800200 */
.L_x_15:
[----:B------:R-:W-:Y:S01]  /*2bb0*/  IMAD.MOV.U32 R0, RZ, RZ, RZ ;  /* 0x000000ffff007224 */ /* 0x000fe200078e00ff */
[----:B------:R-:W-:Y:S02]  /*2bc0*/  USHF.R.S32.HI UR8, URZ, 0x1f, UR5 ;  /* 0x0000001fff087899 */ /* 0x000fe40008011405 */
[----:B------:R-:W-:-:S10]  /*2bd0*/  UMOV UR7, UR5 ;  /* 0x0000000500077c82 */ /* 0x000fd40008000000 */
.L_x_27:
[----:B------:R-:W-:-:S04]  /*2be0*/  ULOP3.LUT UR6, UR7, 0x3, URZ, 0xc0, !UPT ;  /* 0x0000000307067892 */ /* 0x000fc8000f8ec0ff */
[----:B------:R-:W-:-:S04]  /*2bf0*/  UISETP.NE.U32.AND UP0, UPT, UR6, URZ, UPT ;  /* 0x000000ff0600728c */ /* 0x000fc8000bf05070 */
[----:B------:R-:W-:-:S09]  /*2c00*/  UISETP.NE.AND.EX UP0, UPT, URZ, URZ, UPT, UP0 ;  /* 0x000000ffff00728c */ /* 0x000fd2000bf05300 */
[----:B--2---:R-:W-:Y:S05]  /*2c10*/  BRA.U !UP0, `(.L_x_23) ;  /* 0x0000000d08047547 */ /* 0x004fea000b800000 */
[----:B01----:R-:W0:Y:S01]  /*2c20*/  LDC.64 R6, c[0x4][0x8] ;  /* 0x01000200ff067b82 */ /* 0x003e220000000a00 */
[----:B------:R-:W-:Y:S01]  /*2c30*/  UMOV UR4, URZ ;  /* 0x000000ff00047c82 */ /* 0x000fe20008000000 */
[----:B0-----:R-:W-:-:S07]  /*2c40*/  IMAD.WIDE.U32 R6, R0, 0xc80, R6 ;  /* 0x00000c8000067825 */ /* 0x001fce00078e0006 */
.L_x_26:
[----:B--2---:R-:W-:Y:S01]  /*2c50*/  IMAD.MOV.U32 R13, RZ, RZ, RZ ;  /* 0x000000ffff0d7224 */ /* 0x004fe200078e00ff */
[----:B------:R-:W-:Y:S01]  /*2c60*/  CS2R R2, SRZ ;  /* 0x0000000000027805 */ /* 0x000fe2000001ff00 */
[----:B------:R-:W-:Y:S01]  /*2c70*/  IMAD.MOV.U32 R15, RZ, RZ, RZ ;  /* 0x000000ffff0f7224 */ /* 0x000fe200078e00ff */
[----:B------:R-:W-:-:S07]  /*2c80*/  CS2R R8, SRZ ;  /* 0x0000000000087805 */ /* 0x000fce000001ff00 */
.L_x_25:
[----:B------:R-:W-:-:S05]  /*2c90*/  IMAD.WIDE.U32 R10, R15, 0x4, R4 ;  /* 0x000000040f0a7825 */ /* 0x000fca00078e0004 */
[----:B------:R0:W5:Y:S01]  /*2ca0*/  LDG.E R12, desc[UR10][R10.64+0x4] ;  /* 0x0000040a0a0c7981 */ /* 0x000162000c1e1900 */
[----:B------:R-:W-:Y:S02]  /*2cb0*/  IMAD.SHL.U32 R14, R15, 0x20, RZ ;  /* 0x000000200f0e7824 */ /* 0x000fe400078e00ff */
[----:B------:R-:W-:-:S07]  /*2cc0*/  IMAD.MOV.U32 R17, RZ, RZ, RZ ;  /* 0x000000ffff117224 */ /* 0x000fce00078e00ff */
.L_x_24:
        /* <DEDUP_REMOVED lines=9> */
[----:B------:R-:W4:Y:S04]  /*2d60*/  @P2 LDG.E R20, desc[UR10][R10.64+0x28] ;  /* 0x0000280a0a142981 */ /* 0x000f28000c1e1900 */
[----:B------:R-:W4:Y:S04]  /*2d70*/  @P3 LDG.E R22, desc[UR10][R10.64+0x3c] ;  /* 0x00003c0a0a163981 */ /* 0x000f28000c1e1900 */
[----:B------:R-:W4:Y:S04]  /*2d80*/  @!P0 LDG.E R19, desc[UR10][R10.64+0x4] ;  /* 0x0000040a0a138981 */ /* 0x000f28000c1e1900 */
[----:B------:R-:W4:Y:S04]  /*2d90*/  @!P0 LDG.E R21, desc[UR10][R10.64+0xc] ;  /* 0x00000c0a0a158981 */ /* 0x000f28000c1e1900 */
[----:B------:R-:W4:Y:S04]  /*2da0*/  @P1 LDG.E R25, desc[UR10][R10.64+0x18] ;  /* 0x0000180a0a191981 */ /* 0x000f28000c1e1900 */
[----:B------:R-:W4:Y:S04]  /*2db0*/  @P4 LDG.E R24, desc[UR10][R10.64+0x50] ;  /* 0x0000500a0a184981 */ /* 0x000f28000c1e1900 */
[----:B------:R-:W4:Y:S04]  /*2dc0*/  @P5 LDG.E R26, desc[UR10][R10.64+0x64] ;  /* 0x0000640a0a1a5981 */ /* 0x000f28000c1e1900 */
[----:B------:R-:W4:Y:S04]  /*2dd0*/  @P3 LDG.E R27, desc[UR10][R10.64+0x40] ;  /* 0x0000400a0a1b3981 */ /* 0x000f28000c1e1900 */
[----:B------:R-:W4:Y:S01]  /*2de0*/  @P3 LDG.E R29, desc[UR10][R10.64+0x48] ;  /* 0x0000480a0a1d3981 */ /* 0x000f22000c1e1900 */
[----:B--2---:R-:W-:-:S03]  /*2df0*/  @!P0 LOP3.LUT R13, R13, R16, RZ, 0x3c, !PT ;  /* 0x000000100d0d8212 */ /* 0x004fc600078e3cff */
[----:B------:R-:W2:Y:S01]  /*2e00*/  @!P0 LDG.E R16, desc[UR10][R10.64+0x8] ;  /* 0x0000080a0a108981 */ /* 0x000ea2000c1e1900 */
[----:B---3--:R-:W-:-:S03]  /*2e10*/  @P1 LOP3.LUT R13, R13, R18, RZ, 0x3c, !PT ;  /* 0x000000120d0d1212 */ /* 0x008fc600078e3cff */
[----:B------:R-:W3:Y:S01]  /*2e20*/  @!P0 LDG.E R18, desc[UR10][R10.64+0x10] ;  /* 0x0000100a0a128981 */ /* 0x000ee2000c1e1900 */
        /* <DEDUP_REMOVED lines=12> */
[----:B---3--:R-:W-:-:S03]  /*2ef0*/  @!P0 LOP3.LUT R3, R3, R18, RZ, 0x3c, !PT ;  /* 0x0000001203038212 */ /* 0x008fc600078e3cff */
[----:B------:R-:W3:Y:S01]  /*2f00*/  @P2 LDG.E R18, desc[UR10][R10.64+0x38] ;  /* 0x0000380a0a122981 */ /* 0x000ee2000c1e1900 */
[----:B----4-:R-:W-:-:S03]  /*2f10*/  @P1 LOP3.LUT R9, R9, R20, RZ, 0x3c, !PT ;  /* 0x0000001409091212 */ /* 0x010fc600078e3cff */
[----:B------:R-:W4:Y:S01]  /*2f20*/  @P3 LDG.E R20, desc[UR10][R10.64+0x44] ;  /* 0x0000440a0a143981 */ /* 0x000f22000c1e1900 */
[----:B------:R-:W-:-:S03]  /*2f30*/  @P1 LOP3.LUT R3, R3, R22, RZ, 0x3c, !PT ;  /* 0x0000001603031212 */ /* 0x000fc600078e3cff */
[----:B------:R-:W4:Y:S01]  /*2f40*/  @P6 LDG.E R22, desc[UR10][R10.64+0x78] ;  /* 0x0000780a0a166981 */ /* 0x000f22000c1e1900 */
[----:B------:R-:W-:Y:S02]  /*2f50*/  LOP3.LUT P0, RZ, R23, 0x80, RZ, 0xc0, !PT ;  /* 0x0000008017ff7812 */ /* 0x000fe4000780c0ff */
[----:B------:R-:W-:Y:S02]  /*2f60*/  @P4 LOP3.LUT R13, R13, R24, RZ, 0x3c, !PT ;  /* 0x000000180d0d4212 */ /* 0x000fe400078e3cff */
[----:B------:R-:W-:Y:S02]  /*2f70*/  @P1 LOP3.LUT R2, R2, R19, RZ, 0x3c, !PT ;  /* 0x0000001302021212 */ /* 0x000fe400078e3cff */
[----:B------:R-:W-:Y:S01]  /*2f80*/  @P5 LOP3.LUT R13, R13, R26, RZ, 0x3c, !PT ;  /* 0x0000001a0d0d5212 */ /* 0x000fe200078e3cff */
[----:B------:R-:W4:Y:S01]  /*2f90*/  @P4 LDG.E R19, desc[UR10][R10.64+0x54] ;  /* 0x0000540a0a134981 */ /* 0x000f22000c1e1900 */
[----:B------:R-:W-:-:S03]  /*2fa0*/  @P2 LOP3.LUT R8, R8, R21, RZ, 0x3c, !PT ;  /* 0x0000001508082212 */ /* 0x000fc600078e3cff */
[----:B------:R-:W4:Y:S01]  /*2fb0*/  @P4 LDG.E R21, desc[UR10][R10.64+0x5c] ;  /* 0x00005c0a0a154981 */ /* 0x000f22000c1e1900 */
[----:B------:R-:W-:Y:S02]  /*2fc0*/  @P2 LOP3.LUT R2, R2, R25, RZ, 0x3c, !PT ;  /* 0x0000001902022212 */ /* 0x000fe400078e3cff */
[----:B------:R-:W-:Y:S01]  /*2fd0*/  @P3 LOP3.LUT R8, R8, R27, RZ, 0x3c, !PT ;  /* 0x0000001b08083212 */ /* 0x000fe200078e3cff */
        /* <DEDUP_REMOVED lines=63> */
[----:B------:R-:W-:Y:S02]  /*33d0*/  @P0 LOP3.LUT R3, R3, R24, RZ, 0x3c, !PT ;  /* 0x0000001803030212 */ /* 0x000fe400078e3cff */
[----:B------:R-:W-:Y:S01]  /*33e0*/  LOP3.LUT P0, RZ, R23, 0x8000, RZ, 0xc0, !PT ;  /* 0x0000800017ff7812 */ /* 0x000fe2000780c0ff */
[----:B------:R-:W3:Y:S04]  /*33f0*/  @P3 LDG.E R24, desc[UR10][R10.64+0xec] ;  /* 0x0000ec0a0a183981 */ /* 0x000ee8000c1e1900 */
[----:B------:R-:W3:Y:S01]  /*3400*/  @P1 LDG.E R23, desc[UR10][R10.64+0xc0] ;  /* 0x0000c00a0a171981 */ /* 0x000ee2000c1e1900 */
[----:B------:R-:W-:-:S03]  /*3410*/  @P3 LOP3.LUT R13, R13, R22, RZ, 0x3c, !PT ;  /* 0x000000160d0d3212 */ /* 0x000fc600078e3cff */
[----:B------:R-:W3:Y:S01]  /*3420*/  @P1 LDG.E R22, desc[UR10][R10.64+0xbc] ;  /* 0x0000bc0a0a161981 */ /* 0x000ee2000c1e1900 */
[----:B------:R-:W-:-:S03]  /*3430*/  @P1 LOP3.LUT R3, R3, R16, RZ, 0x3c, !PT ;  /* 0x0000001003031212 */ /* 0x000fc600078e3cff */
[----:B------:R-:W3:Y:S04]  /*3440*/  @P2 LDG.E R16, desc[UR10][R10.64+0xd0] ;  /* 0x0000d00a0a102981 */ /* 0x000ee8000c1e1900 */
[----:B------:R-:W3:Y:S01]  /*3450*/  @P0 LDG.E R29, desc[UR10][R10.64+0x138] ;  /* 0x0001380a0a1d0981 */ /* 0x000ee2000c1e1900 */
[----:B--2---:R-:W-:-:S03]  /*3460*/  @P4 LOP3.LUT R13, R13, R18, RZ, 0x3c, !PT ;  /* 0x000000120d0d4212 */ /* 0x004fc600078e3cff */
[----:B------:R-:W2:Y:S01]  /*3470*/  @P3 LDG.E R18, desc[UR10][R10.64+0xe4] ;  /* 0x0000e40a0a123981 */ /* 0x000ea2000c1e1900 */
[----:B----4-:R-:W-:Y:S02]  /*3480*/  @P5 LOP3.LUT R13, R13, R28, RZ, 0x3c, !PT ;  /* 0x0000001c0d0d5212 */ /* 0x010fe400078e3cff */
[----:B---3--:R-:W-:Y:S02]  /*3490*/  @P1 LOP3.LUT R8, R8, R21, RZ, 0x3c, !PT ;  /* 0x0000001508081212 */ /* 0x008fe400078e3cff */
[----:B------:R-:W3:Y:S01]  /*34a0*/  @P2 LDG.E R21, desc[UR10][R10.64+0xd4] ;  /* 0x0000d40a0a152981 */ /* 0x000ee2000c1e1900 */
[----:B------:R-:W-:-:S03]  /*34b0*/  @P6 LOP3.LUT R13, R13, R25, RZ, 0x3c, !PT ;  /* 0x000000190d0d6212 */ /* 0x000fc600078e3cff */
[----:B------:R-:W4:Y:S01]  /*34c0*/  @P3 LDG.E R25, desc[UR10][R10.64+0xe8] ;  /* 0x0000e80a0a193981 */ /* 0x000f22000c1e1900 */
[----:B------:R-:W-:Y:S02]  /*34d0*/  @P2 LOP3.LUT R8, R8, R19, RZ, 0x3c, !PT ;  /* 0x0000001308082212 */ /* 0x000fe400078e3cff */
[----:B------:R-:W-:Y:S01]  /*34e0*/  @P2 LOP3.LUT R3, R3, R20, RZ, 0x3c, !PT ;  /* 0x0000001403032212 */ /* 0x000fe200078e3cff */
[----:B------:R-:W4:Y:S04]  /*34f0*/  @P4 LDG.E R19, desc[UR10][R10.64+0xfc] ;  /* 0x0000fc0a0a134981 */ /* 0x000f28000c1e1900 */
[----:B------:R-:W4:Y:S01]  /*3500*/  @P4 LDG.E R20, desc[UR10][R10.64+0xf8] ;  /* 0x0000f80a0a144981 */ /* 0x000f22000c1e1900 */
        /* <DEDUP_REMOVED lines=9> */
[----:B--2---:R-:W-:Y:S02]  /*35a0*/  @P3 LOP3.LUT R9, R9, R18, RZ, 0x3c, !PT ;  /* 0x0000001209093212 */ /* 0x004fe400078e3cff */
        /* <DEDUP_REMOVED lines=11> */
[----:B------:R-:W-:Y:S02]  /*3660*/  @P0 LOP3.LUT R13, R13, R24, RZ, 0x3c, !PT ;  /* 0x000000180d0d0212 */ /* 0x000fe400078e3cff */
[----:B------:R-:W-:Y:S01]  /*3670*/  @P4 LOP3.LUT R8, R8, R27, RZ, 0x3c, !PT ;  /* 0x0000001b08084212 */ /* 0x000fe200078e3cff */
[----:B------:R-:W4:Y:S01]  /*3680*/  @P0 LDG.E R24, desc[UR10][R10.64+0x13c] ;  /* 0x00013c0a0a180981 */ /* 0x000f22000c1e1900 */
[----:B------:R-:W-:-:S03]  /*3690*/  @P5 LOP3.LUT R3, R3, R22, RZ, 0x3c, !PT ;  /* 0x0000001603035212 */ /* 0x000fc600078e3cff */
[----:B------:R-:W4:Y:S04]  /*36a0*/  @P0 LDG.E R27, desc[UR10][R10.64+0x130] ;  /* 0x0001300a0a1b0981 */ /* 0x000f28000c1e1900 */
[----:B------:R-:W4:Y:S01]  /*36b0*/  @P0 LDG.E R22, desc[UR10][R10.64+0x134] ;  /* 0x0001340a0a160981 */ /* 0x000f22000c1e1900 */
[----:B------:R-:W-:-:S05]  /*36c0*/  VIADD R17, R17, 0x10 ;  /* 0x0000001011117836 */ /* 0x000fca0000000000 */
[----:B------:R-:W-:Y:S02]  /*36d0*/  ISETP.NE.AND P1, PT, R17, 0x20, PT ;  /* 0x000000201100780c */ /* 0x000fe40003f25270 */
[----:B------:R-:W-:-:S04]  /*36e0*/  @P5 LOP3.LUT R9, R9, R16, RZ, 0x3c, !PT ;  /* 0x0000001009095212 */ /* 0x000fc800078e3cff */
[----:B--2---:R-:W-:Y:S02]  /*36f0*/  @P6 LOP3.LUT R9, R9, R18, RZ, 0x3c, !PT ;  /* 0x0000001209096212 */ /* 0x004fe400078e3cff */
[----:B---3--:R-:W-:-:S04]  /*3700*/  @P5 LOP3.LUT R8, R8, R21, RZ, 0x3c, !PT ;  /* 0x0000001508085212 */ /* 0x008fc800078e3cff */
[----:B----4-:R-:W-:Y:S02]  /*3710*/  @P6 LOP3.LUT R8, R8, R25, RZ, 0x3c, !PT ;  /* 0x0000001908086212 */ /* 0x010fe400078e3cff */
[----:B------:R-:W-:Y:S02]  /*3720*/  @P6 LOP3.LUT R3, R3, R20, RZ, 0x3c, !PT ;  /* 0x0000001403036212 */ /* 0x000fe400078e3cff */
[----:B------:R-:W-:-:S04]  /*3730*/  @P5 LOP3.LUT R2, R2, R23, RZ, 0x3c, !PT ;  /* 0x0000001702025212 */ /* 0x000fc800078e3cff */
[----:B------:R-:W-:Y:S02]  /*3740*/  @P6 LOP3.LUT R2, R2, R19, RZ, 0x3c, !PT ;  /* 0x0000001302026212 */ /* 0x000fe400078e3cff */
[----:B------:R-:W-:Y:S02]  /*3750*/  @P0 LOP3.LUT R3, R3, R24, RZ, 0x3c, !PT ;  /* 0x0000001803030212 */ /* 0x000fe400078e3cff */
[----:B------:R-:W-:Y:S02]  /*3760*/  @P0 LOP3.LUT R2, R2, R29, RZ, 0x3c, !PT ;  /* 0x0000001d02020212 */ /* 0x000fe400078e3cff */
[----:B------:R-:W-:Y:S02]  /*3770*/  @P0 LOP3.LUT R8, R8, R27, RZ, 0x3c, !PT ;  /* 0x0000001b08080212 */ /* 0x000fe400078e3cff */
        /* <DEDUP_REMOVED lines=11> */
.L_x_23:
        /* <DEDUP_REMOVED lines=8> */
[----:B------:R-:W-:Y:S01]  /*38b0*/  UIMAD UR4, UR5, 0x587c5, UR9 ;  /* 0x000587c5050478a4 */ /* 0x000fe2000f8e0209 */
[----:B------:R-:W-:Y:S04]  /*38c0*/  STG.E.64 desc[UR10][R4.64+0x18], RZ ;  /* 0x000018ff04007986 */ /* 0x000fe8000c101b0a */
[----:B------:R-:W-:Y:S01]  /*38d0*/  STG.E desc[UR10][R4.64+0x20], RZ ;  /* 0x000020ff04007986 */ /* 0x000fe2000c10190a */
[----:B--2---:R-:W-:-:S03]  /*38e0*/  IMAD.U32 R3, RZ, RZ, UR4 ;  /* 0x00000004ff037e24 */ /* 0x004fc6000f8e00ff */
[----:B------:R-:W-:Y:S04]  /*38f0*/  STG.E.64 desc[UR10][R4.64+0x28], RZ ;  /* 0x000028ff04007986 */ /* 0x000fe8000c101b0a */
[----:B------:R-:W-:Y:S01]  /*3900*/  STG.E desc[UR10][R4.64], R3 ;  /* 0x0000000304007986 */ /* 0x000fe2000c10190a */
[----:B------:R-:W-:Y:S05]  /*3910*/  EXIT ;  /* 0x000000000000794d */ /* 0x000fea0003800000 */
.L_x_28:
        /* <DEDUP_REMOVED lines=14> */
.L_x_30:


//--------------------- .nv.global.init           --------------------------
	.section	.nv.global.init,"aw",@progbits
	.align	4
.nv.global.init:
	.type		mrg32k3aM1SubSeq,@object
	.size		mrg32k3aM1SubSeq,(mrg32k3aM2SubSeq - mrg32k3aM1SubSeq)
mrg32k3aM1SubSeq:
        /*0000*/ 	.byte	0x0b, 0xcc, 0xee, 0x04, 0x73, 0x29, 0x8b, 0x6f, 0xf6, 0x53, 0x03, 0xf6, 0x23, 0xf6, 0xea, 0xda
        /* <DEDUP_REMOVED lines=125> */
	.type		mrg32k3aM2SubSeq,@object
	.size		mrg32k3aM2SubSeq,(mrg32k3aM1 - mrg32k3aM2SubSeq)
mrg32k3aM2SubSeq:
        /* <DEDUP_REMOVED lines=126> */
	.type		mrg32k3aM1,@object
	.size		mrg32k3aM1,(mrg32k3aM1Seq - mrg32k3aM1)
mrg32k3aM1:
        /* <DEDUP_REMOVED lines=144> */
	.type		mrg32k3aM1Seq,@object
	.size		mrg32k3aM1Seq,(mrg32k3aM2 - mrg32k3aM1Seq)
mrg32k3aM1Seq:
        /* <DEDUP_REMOVED lines=144> */
	.type		mrg32k3aM2,@object
	.size		mrg32k3aM2,(mrg32k3aM2Seq - mrg32k3aM2)
mrg32k3aM2:
        /* <DEDUP_REMOVED lines=144> */
	.type		mrg32k3aM2Seq,@object
	.size		mrg32k3aM2Seq,(precalc_xorwow_matrix - mrg32k3aM2Seq)
mrg32k3aM2Seq:
        /* <DEDUP_REMOVED lines=144> */
	.type		precalc_xorwow_matrix,@object
	.size		precalc_xorwow_matrix,(precalc_xorwow_offset_matrix - precalc_xorwow_matrix)
precalc_xorwow_matrix:
        /* <DEDUP_REMOVED lines=6400> */
	.type		precalc_xorwow_offset_matrix,@object
	.size		precalc_xorwow_offset_matrix,(.L_1 - precalc_xorwow_offset_matrix)
precalc_xorwow_offset_matrix:
        /* <DEDUP_REMOVED lines=6400> */
.L_1:


//--------------------- .nv.shared.reserved.0     --------------------------
	.section	.nv.shared.reserved.0,"aw",@nobits
	.weak		__nv_reservedSMEM_offset_0_alias
	.size		__nv_reservedSMEM_offset_0_alias, 0, 64
	.other		__nv_reservedSMEM_offset_0_alias,@"STO_CUDA_RESERVED_SHARED STV_DEFAULT"
__nv_reservedSMEM_offset_0_alias:
	.zero		0
	.zero		64


//--------------------- .nv.constant0._Z8methodMCPiiiiP17curandStateXORWOWS1_i --------------------------
	.section	.nv.constant0._Z8methodMCPiiiiP17curandStateXORWOWS1_i,"a",@progbits
	.sectionflags	@""
	.align	4
.nv.constant0._Z8methodMCPiiiiP17curandStateXORWOWS1_i:
	.zero		940


//--------------------- .nv.constant0._Z11kernel_initP17curandStateXORWOWS0_i --------------------------
	.section	.nv.constant0._Z11kernel_initP17curandStateXORWOWS0_i,"a",@progbits
	.sectionflags	@""
	.align	4
.nv.constant0._Z11kernel_initP17curandStateXORWOWS0_i:
	.zero		916


//--------------------- SYMBOLS --------------------------

	.type		.nv.reservedSmem.offset0,@object
	.size		.nv.reservedSmem.offset0,0x4
